//
// Generated by NVIDIA NVVM Compiler
//
// Compiler Build ID: CL-36424714
// Cuda compilation tools, release 13.0, V13.0.88
// Based on NVVM 20.0.0
//

.version 9.0
.target sm_100
.address_size 64

	// .globl	_Z14clmatrix_cheatPKfiiPf

.visible .entry _Z14clmatrix_cheatPKfiiPf(
	.param .u64 .ptr .align 1 _Z14clmatrix_cheatPKfiiPf_param_0,
	.param .u32 _Z14clmatrix_cheatPKfiiPf_param_1,
	.param .u32 _Z14clmatrix_cheatPKfiiPf_param_2,
	.param .u64 .ptr .align 1 _Z14clmatrix_cheatPKfiiPf_param_3
)
{
	.reg .pred 	%p<43>;
	.reg .b32 	%r<58>;
	.reg .b32 	%f<197>;
	.reg .b64 	%rd<13>;

	ld.param.u64 	%rd1, [_Z14clmatrix_cheatPKfiiPf_param_0];
	ld.param.u32 	%r23, [_Z14clmatrix_cheatPKfiiPf_param_1];
	ld.param.u32 	%r24, [_Z14clmatrix_cheatPKfiiPf_param_2];
	ld.param.u64 	%rd2, [_Z14clmatrix_cheatPKfiiPf_param_3];
	mov.u32 	%r25, %ctaid.x;
	mov.u32 	%r26, %ntid.x;
	mov.u32 	%r27, %tid.x;
	mad.lo.s32 	%r1, %r25, %r26, %r27;
	add.s32 	%r28, %r23, -1;
	setp.ge.s32 	%p1, %r1, %r28;
	@%p1 bra 	$L__BB0_27;
	mov.u32 	%r29, %ctaid.y;
	mov.u32 	%r30, %ntid.y;
	mov.u32 	%r31, %tid.y;
	mad.lo.s32 	%r2, %r29, %r30, %r31;
	setp.ge.s32 	%p2, %r2, %r23;
	setp.le.s32 	%p3, %r2, %r1;
	or.pred  	%p4, %p3, %p2;
	@%p4 bra 	$L__BB0_27;
	cvta.to.global.u64 	%rd3, %rd1;
	mul.lo.s32 	%r32, %r1, 9;
	mul.wide.s32 	%rd4, %r32, 4;
	add.s64 	%rd5, %rd3, %rd4;
	mul.lo.s32 	%r33, %r2, 9;
	mul.wide.u32 	%rd6, %r33, 4;
	add.s64 	%rd7, %rd3, %rd6;
	ld.global.f32 	%f40, [%rd7+32];
	ld.global.f32 	%f41, [%rd5+24];
	ld.global.f32 	%f42, [%rd7+20];
	ld.global.f32 	%f43, [%rd5+12];
	mul.f32 	%f44, %f42, %f43;
	fma.rn.f32 	%f45, %f40, %f41, %f44;
	ld.global.f32 	%f46, [%rd7+8];
	ld.global.f32 	%f47, [%rd5];
	fma.rn.f32 	%f48, %f46, %f47, %f45;
	ld.global.f32 	%f49, [%rd5+28];
	ld.global.f32 	%f50, [%rd5+16];
	mul.f32 	%f51, %f42, %f50;
	fma.rn.f32 	%f52, %f40, %f49, %f51;
	ld.global.f32 	%f53, [%rd5+4];
	fma.rn.f32 	%f54, %f46, %f53, %f52;
	ld.global.f32 	%f55, [%rd7+24];
	ld.global.f32 	%f56, [%rd5+32];
	ld.global.f32 	%f57, [%rd7+12];
	ld.global.f32 	%f58, [%rd5+20];
	mul.f32 	%f59, %f57, %f58;
	fma.rn.f32 	%f60, %f55, %f56, %f59;
	ld.global.f32 	%f61, [%rd7];
	ld.global.f32 	%f62, [%rd5+8];
	fma.rn.f32 	%f63, %f61, %f62, %f60;
	ld.global.f32 	%f64, [%rd7+28];
	ld.global.f32 	%f65, [%rd7+16];
	mul.f32 	%f66, %f65, %f58;
	fma.rn.f32 	%f67, %f64, %f56, %f66;
	ld.global.f32 	%f68, [%rd7+4];
	fma.rn.f32 	%f69, %f68, %f62, %f67;
	neg.f32 	%f70, %f54;
	abs.f32 	%f71, %f70;
	abs.f32 	%f72, %f48;
	setp.gt.f32 	%p5, %f72, %f71;
	selp.f32 	%f73, %f72, %f71, %p5;
	selp.f32 	%f74, %f71, %f72, %p5;
	div.rn.f32 	%f75, %f74, %f73;
	mul.f32 	%f76, %f75, %f75;
	fma.rn.f32 	%f77, %f76, 0f3B33710B, 0fBC807748;
	fma.rn.f32 	%f78, %f77, %f76, 0f3D2CDAB2;
	fma.rn.f32 	%f79, %f78, %f76, 0fBD992D10;
	fma.rn.f32 	%f80, %f79, %f76, 0f3DD9EA6C;
	fma.rn.f32 	%f81, %f80, %f76, 0fBE117CB1;
	fma.rn.f32 	%f82, %f81, %f76, 0f3E4CBCE0;
	fma.rn.f32 	%f83, %f82, %f76, 0fBEAAAA7D;
	mul.f32 	%f84, %f76, %f83;
	fma.rn.f32 	%f85, %f84, %f75, %f75;
	neg.f32 	%f86, %f85;
	fma.rn.f32 	%f87, 0f3F6EE581, 0f3FD774EB, %f86;
	selp.f32 	%f88, %f87, %f85, %p5;
	selp.f32 	%f89, 0f3F6EE581, 0f3FEEE581, %p5;
	selp.f32 	%f90, %f85, %f86, %p5;
	mov.b32 	%r34, %f70;
	fma.rn.f32 	%f91, %f89, 0f3FD774EB, %f90;
	setp.lt.s32 	%p6, %r34, 0;
	selp.f32 	%f92, %f91, %f88, %p6;
	add.f32 	%f93, %f72, %f71;
	setp.eq.f32 	%p7, %f73, 0f00000000;
	selp.f32 	%f94, 0f40490FDB, 0f00000000, %p6;
	setp.eq.f32 	%p8, %f71, %f72;
	selp.f32 	%f95, 0f4016CBE4, 0f3F490FDB, %p6;
	selp.f32 	%f96, %f95, %f92, %p8;
	selp.f32 	%f97, %f94, %f96, %p7;
	abs.f32 	%f98, %f93;
	setp.nan.f32 	%p9, %f98, %f98;
	copysign.f32 	%f99, %f48, %f97;
	selp.f32 	%f100, %f93, %f99, %p9;
	neg.f32 	%f101, %f63;
	abs.f32 	%f102, %f69;
	abs.f32 	%f103, %f101;
	setp.gt.f32 	%p10, %f103, %f102;
	selp.f32 	%f104, %f103, %f102, %p10;
	selp.f32 	%f105, %f102, %f103, %p10;
	div.rn.f32 	%f106, %f105, %f104;
	mul.f32 	%f107, %f106, %f106;
	fma.rn.f32 	%f108, %f107, 0f3B33710B, 0fBC807748;
	fma.rn.f32 	%f109, %f108, %f107, 0f3D2CDAB2;
	fma.rn.f32 	%f110, %f109, %f107, 0fBD992D10;
	fma.rn.f32 	%f111, %f110, %f107, 0f3DD9EA6C;
	fma.rn.f32 	%f112, %f111, %f107, 0fBE117CB1;
	fma.rn.f32 	%f113, %f112, %f107, 0f3E4CBCE0;
	fma.rn.f32 	%f114, %f113, %f107, 0fBEAAAA7D;
	mul.f32 	%f115, %f107, %f114;
	fma.rn.f32 	%f116, %f115, %f106, %f106;
	neg.f32 	%f117, %f116;
	fma.rn.f32 	%f118, 0f3F6EE581, 0f3FD774EB, %f117;
	selp.f32 	%f119, %f118, %f116, %p10;
	selp.f32 	%f120, 0f3F6EE581, 0f3FEEE581, %p10;
	selp.f32 	%f121, %f116, %f117, %p10;
	mov.b32 	%r35, %f69;
	fma.rn.f32 	%f122, %f120, 0f3FD774EB, %f121;
	setp.lt.s32 	%p11, %r35, 0;
	selp.f32 	%f123, %f122, %f119, %p11;
	add.f32 	%f124, %f103, %f102;
	setp.eq.f32 	%p12, %f104, 0f00000000;
	selp.f32 	%f125, 0f40490FDB, 0f00000000, %p11;
	setp.eq.f32 	%p13, %f102, %f103;
	selp.f32 	%f126, 0f4016CBE4, 0f3F490FDB, %p11;
	selp.f32 	%f127, %f126, %f123, %p13;
	selp.f32 	%f128, %f125, %f127, %p12;
	abs.f32 	%f129, %f124;
	setp.nan.f32 	%p14, %f129, %f129;
	copysign.f32 	%f130, %f101, %f128;
	selp.f32 	%f131, %f124, %f130, %p14;
	add.f32 	%f132, %f100, 0f40490FDA;
	add.f32 	%f133, %f131, 0f40490FDA;
	div.rn.f32 	%f134, %f132, 0f40C90FDA;
	cvt.rn.f32.s32 	%f135, %r24;
	mul.f32 	%f136, %f134, %f135;
	div.rn.f32 	%f137, %f133, 0f40C90FDA;
	mul.f32 	%f1, %f137, %f135;
	mov.f32 	%f138, 0f3F000000;
	copysign.f32 	%f139, %f136, %f138;
	add.rz.f32 	%f140, %f136, %f139;
	cvt.rzi.f32.f32 	%f2, %f140;
	abs.f32 	%f3, %f135;
	abs.f32 	%f193, %f2;
	setp.lt.f32 	%p15, %f193, %f3;
	@%p15 bra 	$L__BB0_14;
	mul.f32 	%f5, %f3, 0f4B000000;
	setp.gtu.f32 	%p16, %f193, %f5;
	@%p16 bra 	$L__BB0_10;
	div.approx.f32 	%f141, %f193, %f3;
	cvt.rzi.f32.f32 	%f191, %f141;
	neg.f32 	%f7, %f3;
	fma.rn.f32 	%f8, %f7, %f191, %f193;
	mov.b32 	%r3, %f8;
	mov.b32 	%r36, %f3;
	setp.lt.u32 	%p17, %r3, %r36;
	@%p17 bra 	$L__BB0_9;
	setp.lt.u32 	%p18, %r3, -2147483647;
	@%p18 bra 	$L__BB0_7;
	add.f32 	%f146, %f191, 0fBF800000;
	setp.lt.f32 	%p21, %f8, %f7;
	add.f32 	%f147, %f146, 0fBF800000;
	selp.f32 	%f191, %f147, %f146, %p21;
	bra.uni 	$L__BB0_9;
$L__BB0_7:
	add.f32 	%f191, %f191, 0f3F800000;
	add.f32 	%f142, %f3, %f3;
	setp.ltu.f32 	%p19, %f8, %f142;
	@%p19 bra 	$L__BB0_9;
	add.f32 	%f143, %f191, 0f3F800000;
	fma.rn.f32 	%f144, %f3, 0fC0400000, %f8;
	setp.ge.f32 	%p20, %f144, 0f00000000;
	add.f32 	%f145, %f143, 0f3F800000;
	selp.f32 	%f191, %f145, %f143, %p20;
$L__BB0_9:
	fma.rn.f32 	%f193, %f7, %f191, %f193;
	bra.uni 	$L__BB0_14;
$L__BB0_10:
	mov.b32 	%r4, %f193;
	mov.b32 	%r37, %f5;
	and.b32  	%r5, %r37, -8388608;
	and.b32  	%r38, %r4, 8388607;
	or.b32  	%r54, %r38, 1065353216;
	and.b32  	%r39, %r37, 8388607;
	or.b32  	%r7, %r39, 1065353216;
	mov.b32 	%f192, %r54;
	sub.s32 	%r40, %r4, %r5;
	and.b32  	%r41, %r40, -8388608;
	add.s32 	%r55, %r41, 192937984;
	setp.eq.s32 	%p22, %r55, 0;
	@%p22 bra 	$L__BB0_13;
	mov.b32 	%f148, %r7;
	rcp.approx.ftz.f32 	%f15, %f148;
	neg.f32 	%f16, %f148;
$L__BB0_12:
	min.u32 	%r42, %r55, 192937984;
	add.s32 	%r43, %r54, %r42;
	mov.b32 	%f149, %r43;
	mul.f32 	%f150, %f15, %f149;
	fma.rn.f32 	%f151, %f16, %f150, %f149;
	fma.rn.f32 	%f152, %f151, %f15, %f150;
	fma.rn.f32 	%f153, %f16, %f152, %f149;
	fma.rz.f32 	%f154, %f153, %f15, %f152;
	cvt.rzi.f32.f32 	%f155, %f154;
	fma.rn.f32 	%f192, %f16, %f155, %f149;
	sub.s32 	%r55, %r55, %r42;
	mov.b32 	%r54, %f192;
	setp.ne.s32 	%p23, %r55, 0;
	setp.ne.s32 	%p24, %r54, 0;
	and.pred  	%p25, %p23, %p24;
	@%p25 bra 	$L__BB0_12;
$L__BB0_13:
	mov.b32 	%f157, %r5;
	setp.leu.f32 	%p26, %f3, 0f00000000;
	setp.gt.u32 	%p27, %r4, 2139095039;
	selp.f32 	%f158, 0f7FFFFFFF, %f157, %p27;
	selp.f32 	%f159, 0f7FFFFFFF, %f158, %p26;
	mul.f32 	%f160, %f192, 0f34000000;
	mul.f32 	%f193, %f159, %f160;
$L__BB0_14:
	abs.f32 	%f161, %f193;
	setp.nan.f32 	%p28, %f161, %f161;
	copysign.f32 	%f162, %f2, %f193;
	selp.f32 	%f21, %f193, %f162, %p28;
	mov.f32 	%f163, 0f3F000000;
	copysign.f32 	%f164, %f1, %f163;
	add.rz.f32 	%f165, %f1, %f164;
	cvt.rzi.f32.f32 	%f22, %f165;
	abs.f32 	%f196, %f22;
	setp.lt.f32 	%p29, %f196, %f3;
	@%p29 bra 	$L__BB0_26;
	mul.f32 	%f24, %f3, 0f4B000000;
	setp.gtu.f32 	%p30, %f196, %f24;
	@%p30 bra 	$L__BB0_22;
	div.approx.f32 	%f166, %f196, %f3;
	cvt.rzi.f32.f32 	%f194, %f166;
	neg.f32 	%f26, %f3;
	fma.rn.f32 	%f27, %f26, %f194, %f196;
	mov.b32 	%r13, %f27;
	mov.b32 	%r44, %f3;
	setp.lt.u32 	%p31, %r13, %r44;
	@%p31 bra 	$L__BB0_21;
	setp.lt.u32 	%p32, %r13, -2147483647;
	@%p32 bra 	$L__BB0_19;
	add.f32 	%f171, %f194, 0fBF800000;
	setp.lt.f32 	%p35, %f27, %f26;
	add.f32 	%f172, %f171, 0fBF800000;
	selp.f32 	%f194, %f172, %f171, %p35;
	bra.uni 	$L__BB0_21;
$L__BB0_19:
	add.f32 	%f194, %f194, 0f3F800000;
	add.f32 	%f167, %f3, %f3;
	setp.ltu.f32 	%p33, %f27, %f167;
	@%p33 bra 	$L__BB0_21;
	add.f32 	%f168, %f194, 0f3F800000;
	fma.rn.f32 	%f169, %f3, 0fC0400000, %f27;
	setp.ge.f32 	%p34, %f169, 0f00000000;
	add.f32 	%f170, %f168, 0f3F800000;
	selp.f32 	%f194, %f170, %f168, %p34;
$L__BB0_21:
	fma.rn.f32 	%f196, %f26, %f194, %f196;
	bra.uni 	$L__BB0_26;
$L__BB0_22:
	mov.b32 	%r14, %f196;
	mov.b32 	%r45, %f24;
	and.b32  	%r15, %r45, -8388608;
	and.b32  	%r46, %r14, 8388607;
	or.b32  	%r56, %r46, 1065353216;
	and.b32  	%r47, %r45, 8388607;
	or.b32  	%r17, %r47, 1065353216;
	mov.b32 	%f195, %r56;
	sub.s32 	%r48, %r14, %r15;
	and.b32  	%r49, %r48, -8388608;
	add.s32 	%r57, %r49, 192937984;
	setp.eq.s32 	%p36, %r57, 0;
	@%p36 bra 	$L__BB0_25;
	mov.b32 	%f173, %r17;
	rcp.approx.ftz.f32 	%f34, %f173;
	neg.f32 	%f35, %f173;
$L__BB0_24:
	min.u32 	%r50, %r57, 192937984;
	add.s32 	%r51, %r56, %r50;
	mov.b32 	%f174, %r51;
	mul.f32 	%f175, %f34, %f174;
	fma.rn.f32 	%f176, %f35, %f175, %f174;
	fma.rn.f32 	%f177, %f176, %f34, %f175;
	fma.rn.f32 	%f178, %f35, %f177, %f174;
	fma.rz.f32 	%f179, %f178, %f34, %f177;
	cvt.rzi.f32.f32 	%f180, %f179;
	fma.rn.f32 	%f195, %f35, %f180, %f174;
	sub.s32 	%r57, %r57, %r50;
	mov.b32 	%r56, %f195;
	setp.ne.s32 	%p37, %r57, 0;
	setp.ne.s32 	%p38, %r56, 0;
	and.pred  	%p39, %p37, %p38;
	@%p39 bra 	$L__BB0_24;
$L__BB0_25:
	mov.b32 	%f182, %r15;
	setp.leu.f32 	%p40, %f3, 0f00000000;
	setp.gt.u32 	%p41, %r14, 2139095039;
	selp.f32 	%f183, 0f7FFFFFFF, %f182, %p41;
	selp.f32 	%f184, 0f7FFFFFFF, %f183, %p40;
	mul.f32 	%f185, %f195, 0f34000000;
	mul.f32 	%f196, %f184, %f185;
$L__BB0_26:
	cvta.to.global.u64 	%rd8, %rd2;
	abs.f32 	%f186, %f196;
	setp.nan.f32 	%p42, %f186, %f186;
	copysign.f32 	%f187, %f22, %f196;
	selp.f32 	%f188, %f196, %f187, %p42;
	add.f32 	%f189, %f21, 0f3F800000;
	mad.lo.s32 	%r52, %r23, %r2, %r1;
	mul.wide.s32 	%rd9, %r52, 4;
	add.s64 	%rd10, %rd8, %rd9;
	st.global.f32 	[%rd10], %f189;
	add.f32 	%f190, %f188, 0f3F800000;
	mad.lo.s32 	%r53, %r23, %r1, %r2;
	mul.wide.s32 	%rd11, %r53, 4;
	add.s64 	%rd12, %rd8, %rd11;
	st.global.f32 	[%rd12], %f190;
$L__BB0_27:
	ret;

}


// ===== COMPILED SASS (sm_100) =====

	.target	sm_100

	.elftype	@"ET_EXEC"


//--------------------- .note.nv.tkinfo           --------------------------
	.section	.note.nv.tkinfo,"",@"SHT_NOTE"
	.sectionflags	@"SHF_NOTE_NV_TKINFO"
	.tkinfo
        /*0018*/ 	.word	0x00000002
        /*0030*/ 	.string	""
        /*0030*/ 	.string	"ptxas"
        /*0030*/ 	.string	"Cuda compilation tools, release 13.0, V13.0.88"
        /*0030*/ 	.string	"Build cuda_13.0.r13.0/compiler.36424714_0"
        /*0030*/ 	.string	"-arch sm_100 -m 64 "



//--------------------- .note.nv.cuinfo           --------------------------
	.section	.note.nv.cuinfo,"",@"SHT_NOTE"
	.sectionflags	@"SHF_NOTE_NV_CUINFO"
        /*0018*/ 	.short	0x0002
        /*001a*/ 	.short	0x0064
        /*001c*/ 	.short	0x0082
	.zero		2


//--------------------- .nv.info                  --------------------------
	.section	.nv.info,"",@"SHT_CUDA_INFO"
	.align	4


	//----- nvinfo : EIATTR_REGCOUNT
	.align		4
        /*0000*/ 	.byte	0x04, 0x2f
        /*0002*/ 	.short	(.L_1 - .L_0)
	.align		4
.L_0:
        /*0004*/ 	.word	index@(_Z14clmatrix_cheatPKfiiPf)
        /*0008*/ 	.word	0x0000001c


	//----- nvinfo : EIATTR_FRAME_SIZE
	.align		4
.L_1:
        /*000c*/ 	.byte	0x04, 0x11
        /*000e*/ 	.short	(.L_3 - .L_2)
	.align		4
.L_2:
        /*0010*/ 	.word	index@($__internal_0_$__cuda_sm3x_div_rn_noftz_f32_slowpath)
        /*0014*/ 	.word	0x00000000


	//----- nvinfo : EIATTR_FRAME_SIZE
	.align		4
.L_3:
        /*0018*/ 	.byte	0x04, 0x11
        /*001a*/ 	.short	(.L_5 - .L_4)
	.align		4
.L_4:
        /*001c*/ 	.word	index@(_Z14clmatrix_cheatPKfiiPf)
        /*0020*/ 	.word	0x00000000


	//----- nvinfo : EIATTR_MIN_STACK_SIZE
	.align		4
.L_5:
        /*0024*/ 	.byte	0x04, 0x12
        /*0026*/ 	.short	(.L_7 - .L_6)
	.align		4
.L_6:
        /*0028*/ 	.word	index@(_Z14clmatrix_cheatPKfiiPf)
        /*002c*/ 	.word	0x00000000
.L_7:


//--------------------- .nv.compat                --------------------------
	.section	.nv.compat,"",@"SHT_CUDA_COMPAT_INFO"
	.align	4
        /*0000*/ 	.byte	0x02, 0x09, 0x00, 0x00, 0x02, 0x02, 0x01, 0x00, 0x02, 0x05, 0x05, 0x00, 0x03, 0x07, 0x01, 0x01
        /*0010*/ 	.byte	0x02, 0x03, 0x00, 0x00, 0x02, 0x06, 0x01, 0x00, 0x04, 0x0b, 0x08, 0x00, 0x01, 0x00, 0x00, 0x00
        /*0020*/ 	.byte	0x00, 0x00, 0x00, 0x00


//--------------------- .nv.info._Z14clmatrix_cheatPKfiiPf --------------------------
	.section	.nv.info._Z14clmatrix_cheatPKfiiPf,"",@"SHT_CUDA_INFO"
	.sectionflags	@""
	.align	4


	//----- nvinfo : EIATTR_CUDA_API_VERSION
	.align		4
        /*0000*/ 	.byte	0x04, 0x37
        /*0002*/ 	.short	(.L_9 - .L_8)
.L_8:
        /*0004*/ 	.word	0x00000082


	//----- nvinfo : EIATTR_KPARAM_INFO
	.align		4
.L_9:
        /*0008*/ 	.byte	0x04, 0x17
        /*000a*/ 	.short	(.L_11 - .L_10)
.L_10:
        /*000c*/ 	.word	0x00000000
        /*0010*/ 	.short	0x0003
        /*0012*/ 	.short	0x0010
        /*0014*/ 	.byte	0x00, 0xf5, 0x21, 0x00


	//----- nvinfo : EIATTR_KPARAM_INFO
	.align		4
.L_11:
        /*0018*/ 	.byte	0x04, 0x17
        /*001a*/ 	.short	(.L_13 - .L_12)
.L_12:
        /*001c*/ 	.word	0x00000000
        /*0020*/ 	.short	0x0002
        /*0022*/ 	.short	0x000c
        /*0024*/ 	.byte	0x00, 0xf0, 0x11, 0x00


	//----- nvinfo : EIATTR_KPARAM_INFO
	.align		4
.L_13:
        /*0028*/ 	.byte	0x04, 0x17
        /*002a*/ 	.short	(.L_15 - .L_14)
.L_14:
        /*002c*/ 	.word	0x00000000
        /*0030*/ 	.short	0x0001
        /*0032*/ 	.short	0x0008
        /*0034*/ 	.byte	0x00, 0xf0, 0x11, 0x00


	//----- nvinfo : EIATTR_KPARAM_INFO
	.align		4
.L_15:
        /*0038*/ 	.byte	0x04, 0x17
        /*003a*/ 	.short	(.L_17 - .L_16)
.L_16:
        /*003c*/ 	.word	0x00000000
        /*0040*/ 	.short	0x0000
        /*0042*/ 	.short	0x0000
        /*0044*/ 	.byte	0x00, 0xf5, 0x21, 0x00


	//----- nvinfo : EIATTR_SPARSE_MMA_MASK
	.align		4
.L_17:
        /*0048*/ 	.byte	0x03, 0x50
        /*004a*/ 	.short	0x0000


	//----- nvinfo : EIATTR_MAXREG_COUNT
	.align		4
        /*004c*/ 	.byte	0x03, 0x1b
        /*004e*/ 	.short	0x00ff


	//----- nvinfo : EIATTR_MERCURY_ISA_VERSION
	.align		4
        /*0050*/ 	.byte	0x03, 0x5f
        /*0052*/ 	.short	0x0101


	//----- nvinfo : EIATTR_VRC_CTA_INIT_COUNT
	.align		4
        /*0054*/ 	.byte	0x02, 0x4a
	.zero		1
	.zero		1


	//----- nvinfo : EIATTR_EXIT_INSTR_OFFSETS
	.align		4
        /*0058*/ 	.byte	0x04, 0x1c
        /*005a*/ 	.short	(.L_19 - .L_18)


	//   ....[0]....
.L_18:
        /*005c*/ 	.word	0x00000080


	//   ....[1]....
        /*0060*/ 	.word	0x000000f0


	//   ....[2]....
        /*0064*/ 	.word	0x00001570


	//----- nvinfo : EIATTR_CRS_STACK_SIZE
	.align		4
.L_19:
        /*0068*/ 	.byte	0x04, 0x1e
        /*006a*/ 	.short	(.L_21 - .L_20)
.L_20:
        /*006c*/ 	.word	0x00000000


	//----- nvinfo : EIATTR_CBANK_PARAM_SIZE
	.align		4
.L_21:
        /*0070*/ 	.byte	0x03, 0x19
        /*0072*/ 	.short	0x0018


	//----- nvinfo : EIATTR_PARAM_CBANK
	.align		4
        /*0074*/ 	.byte	0x04, 0x0a
        /*0076*/ 	.short	(.L_23 - .L_22)
	.align		4
.L_22:
        /*0078*/ 	.word	index@(.nv.constant0._Z14clmatrix_cheatPKfiiPf)
        /*007c*/ 	.short	0x0380
        /*007e*/ 	.short	0x0018


	//----- nvinfo : EIATTR_SW_WAR
	.align		4
.L_23:
        /*0080*/ 	.byte	0x04, 0x36
        /*0082*/ 	.short	(.L_25 - .L_24)
.L_24:
        /*0084*/ 	.word	0x00000008
.L_25:


//--------------------- .nv.callgraph             --------------------------
	.section	.nv.callgraph,"",@"SHT_CUDA_CALLGRAPH"
	.align	4
	.sectionentsize	8
	.align		4
        /*0000*/ 	.word	0x00000000
	.align		4
        /*0004*/ 	.word	0xffffffff
	.align		4
        /*0008*/ 	.word	0x00000000
	.align		4
        /*000c*/ 	.word	0xfffffffe
	.align		4
        /*0010*/ 	.word	0x00000000
	.align		4
        /*0014*/ 	.word	0xfffffffd
	.align		4
        /*0018*/ 	.word	0x00000000
	.align		4
        /*001c*/ 	.word	0xfffffffc


//--------------------- .text._Z14clmatrix_cheatPKfiiPf --------------------------
	.section	.text._Z14clmatrix_cheatPKfiiPf,"ax",@progbits
	.align	128
        .global         _Z14clmatrix_cheatPKfiiPf
        .type           _Z14clmatrix_cheatPKfiiPf,@function
        .size           _Z14clmatrix_cheatPKfiiPf,(.L_x_36 - _Z14clmatrix_cheatPKfiiPf)
        .other          _Z14clmatrix_cheatPKfiiPf,@"STO_CUDA_ENTRY STV_DEFAULT"
_Z14clmatrix_cheatPKfiiPf:
.text._Z14clmatrix_cheatPKfiiPf:
[----:B------:R-:W-:Y:S01]  /*0000*/  LDC R1, c[0x0][0x37c] ;  /* 0x0000df00ff017b82 */ /* 0x000fe20000000800 */
[----:B------:R-:W0:Y:S07]  /*0010*/  S2R R0, SR_TID.X ;  /* 0x0000000000007919 */ /* 0x000e2e0000002100 */
[----:B------:R-:W0:Y:S01]  /*0020*/  S2UR UR5, SR_CTAID.X ;  /* 0x00000000000579c3 */ /* 0x000e220000002500 */
[----:B------:R-:W1:Y:S07]  /*0030*/  LDCU UR6, c[0x0][0x388] ;  /* 0x00007100ff0677ac */ /* 0x000e6e0008000800 */
[----:B------:R-:W0:Y:S01]  /*0040*/  LDC R5, c[0x0][0x360] ;  /* 0x0000d800ff057b82 */ /* 0x000e220000000800 */
[----:B-1----:R-:W-:Y:S01]  /*0050*/  UIADD3 UR4, UPT, UPT, UR6, -0x1, URZ ;  /* 0xffffffff06047890 */ /* 0x002fe2000fffe0ff */
[----:B0-----:R-:W-:-:S05]  /*0060*/  IMAD R5, R5, UR5, R0 ;  /* 0x0000000505057c24 */ /* 0x001fca000f8e0200 */
[----:B------:R-:W-:-:S13]  /*0070*/  ISETP.GE.AND P0, PT, R5, UR4, PT ;  /* 0x0000000405007c0c */ /* 0x000fda000bf06270 */
[----:B------:R-:W-:Y:S05]  /*0080*/  @P0 EXIT ;  /* 0x000000000000094d */ /* 0x000fea0003800000 */
[----:B------:R-:W0:Y:S01]  /*0090*/  S2R R3, SR_TID.Y ;  /* 0x0000000000037919 */ /* 0x000e220000002200 */
[----:B------:R-:W0:Y:S08]  /*00a0*/  S2UR UR4, SR_CTAID.Y ;  /* 0x00000000000479c3 */ /* 0x000e300000002600 */
[----:B------:R-:W0:Y:S02]  /*00b0*/  LDC R4, c[0x0][0x364] ;  /* 0x0000d900ff047b82 */ /* 0x000e240000000800 */
[----:B0-----:R-:W-:-:S05]  /*00c0*/  IMAD R4, R4, UR4, R3 ;  /* 0x0000000404047c24 */ /* 0x001fca000f8e0203 */
[----:B------:R-:W-:-:S04]  /*00d0*/  ISETP.GE.AND P0, PT, R4, UR6, PT ;  /* 0x0000000604007c0c */ /* 0x000fc8000bf06270 */
[----:B------:R-:W-:-:S13]  /*00e0*/  ISETP.LE.OR P0, PT, R4, R5, P0 ;  /* 0x000000050400720c */ /* 0x000fda0000703670 */
[----:B------:R-:W-:Y:S05]  /*00f0*/  @P0 EXIT ;  /* 0x000000000000094d */ /* 0x000fea0003800000 */
[----:B------:R-:W0:Y:S01]  /*0100*/  LDC.64 R10, c[0x0][0x380] ;  /* 0x0000e000ff0a7b82 */ /* 0x000e220000000a00 */
[----:B------:R-:W1:Y:S01]  /*0110*/  LDCU.64 UR4, c[0x0][0x358] ;  /* 0x00006b00ff0477ac */ /* 0x000e620008000a00 */
[----:B------:R-:W-:Y:S02]  /*0120*/  IMAD R3, R4, 0x9, RZ ;  /* 0x0000000904037824 */ /* 0x000fe400078e02ff */
[----:B------:R-:W-:Y:S02]  /*0130*/  IMAD R7, R5, 0x9, RZ ;  /* 0x0000000905077824 */ /* 0x000fe400078e02ff */
[----:B0-----:R-:W-:-:S04]  /*0140*/  IMAD.WIDE.U32 R2, R3, 0x4, R10 ;  /* 0x0000000403027825 */ /* 0x001fc800078e000a */
[----:B------:R-:W-:Y:S01]  /*0150*/  IMAD.WIDE R10, R7, 0x4, R10 ;  /* 0x00000004070a7825 */ /* 0x000fe200078e020a */
[----:B-1----:R-:W2:Y:S04]  /*0160*/  LDG.E R6, desc[UR4][R2.64+0x14] ;  /* 0x0000140402067981 */ /* 0x002ea8000c1e1900 */
[----:B------:R-:W2:Y:S04]  /*0170*/  LDG.E R9, desc[UR4][R10.64+0xc] ;  /* 0x00000c040a097981 */ /* 0x000ea8000c1e1900 */
[----:B------:R-:W3:Y:S04]  /*0180*/  LDG.E R25, desc[UR4][R10.64+0x10] ;  /* 0x000010040a197981 */ /* 0x000ee8000c1e1900 */
[----:B------:R-:W4:Y:S04]  /*0190*/  LDG.E R0, desc[UR4][R2.64+0x20] ;  /* 0x0000200402007981 */ /* 0x000f28000c1e1900 */
[----:B------:R-:W4:Y:S04]  /*01a0*/  LDG.E R7, desc[UR4][R10.64+0x18] ;  /* 0x000018040a077981 */ /* 0x000f28000c1e1900 */
[----:B------:R-:W5:Y:S04]  /*01b0*/  LDG.E R23, desc[UR4][R10.64+0x1c] ;  /* 0x00001c040a177981 */ /* 0x000f68000c1e1900 */
        /* <DEDUP_REMOVED lines=9> */
[----:B------:R0:W5:Y:S04]  /*0250*/  LDG.E R16, desc[UR4][R10.64+0x8] ;  /* 0x000008040a107981 */ /* 0x000168000c1e1900 */
[----:B------:R-:W5:Y:S04]  /*0260*/  LDG.E R19, desc[UR4][R2.64] ;  /* 0x0000000402137981 */ /* 0x000f68000c1e1900 */
[----:B------:R-:W5:Y:S01]  /*0270*/  LDG.E R21, desc[UR4][R2.64+0x4] ;  /* 0x0000040402157981 */ /* 0x000f62000c1e1900 */
[----:B------:R-:W-:Y:S01]  /*0280*/  BSSY.RECONVERGENT B0, `(.L_x_0) ;  /* 0x000001e000007945 */ /* 0x000fe20003800200 */
[C---:B--2---:R-:W-:Y:S01]  /*0290*/  FMUL R9, R6.reuse, R9 ;  /* 0x0000000906097220 */ /* 0x044fe20000400000 */
[----:B---3--:R-:W-:-:S03]  /*02a0*/  FMUL R6, R6, R25 ;  /* 0x0000001906067220 */ /* 0x008fc60000400000 */
[C---:B----4-:R-:W-:Y:S01]  /*02b0*/  FFMA R7, R0.reuse, R7, R9 ;  /* 0x0000000700077223 */ /* 0x050fe20000000009 */
[----:B-----5:R-:W-:-:S03]  /*02c0*/  FFMA R23, R0, R23, R6 ;  /* 0x0000001700177223 */ /* 0x020fc60000000006 */
[C---:B------:R-:W-:Y:S01]  /*02d0*/  FFMA R7, R18.reuse, R20, R7 ;  /* 0x0000001412077223 */ /* 0x040fe20000000007 */
[----:B------:R-:W-:-:S05]  /*02e0*/  FFMA R6, R18, R22, R23 ;  /* 0x0000001612067223 */ /* 0x000fca0000000017 */
[----:B------:R-:W-:Y:S01]  /*02f0*/  FSETP.GT.AND P2, PT, |R7|, |R6|, PT ;  /* 0x400000060700720b */ /* 0x000fe20003f44200 */
[----:B------:R-:W-:-:S03]  /*0300*/  FMUL R14, R14, R17 ;  /* 0x000000110e0e7220 */ /* 0x000fc60000400000 */
[----:B------:R-:W-:Y:S02]  /*0310*/  FSEL R9, |R7|, |R6|, P2 ;  /* 0x4000000607097208 */ /* 0x000fe40001000200 */
[C---:B------:R-:W-:Y:S01]  /*0320*/  FSEL R0, |R6|.reuse, |R7|, P2 ;  /* 0x4000000706007208 */ /* 0x040fe20001000200 */
[----:B------:R-:W-:Y:S01]  /*0330*/  FMUL R17, R17, R8 ;  /* 0x0000000811117220 */ /* 0x000fe20000400000 */
[----:B0-----:R-:W0:Y:S01]  /*0340*/  MUFU.RCP R10, R9 ;  /* 0x00000009000a7308 */ /* 0x001e220000001000 */
[----:B------:R-:W-:Y:S01]  /*0350*/  FADD R8, -R6, -RZ ;  /* 0x800000ff06087221 */ /* 0x000fe20000000100 */
[----:B------:R-:W-:-:S06]  /*0360*/  FFMA R14, R15, R12, R14 ;  /* 0x0000000c0f0e7223 */ /* 0x000fcc000000000e */
[----:B------:R-:W1:Y:S01]  /*0370*/  FCHK P0, R0, R9 ;  /* 0x0000000900007302 */ /* 0x000e620000000000 */
[----:B------:R-:W-:Y:S01]  /*0380*/  FFMA R13, R12, R13, R17 ;  /* 0x0000000d0c0d7223 */ /* 0x000fe20000000011 */
[----:B0-----:R-:W-:Y:S01]  /*0390*/  FFMA R11, -R9, R10, 1 ;  /* 0x3f800000090b7423 */ /* 0x001fe2000000010a */
[----:B------:R-:W-:-:S03]  /*03a0*/  FFMA R19, R19, R16, R14 ;  /* 0x0000001013137223 */ /* 0x000fc6000000000e */
[----:B------:R-:W-:Y:S01]  /*03b0*/  FFMA R11, R10, R11, R10 ;  /* 0x0000000b0a0b7223 */ /* 0x000fe2000000000a */
[----:B------:R-:W-:-:S03]  /*03c0*/  FFMA R16, R16, R21, R13 ;  /* 0x0000001510107223 */ /* 0x000fc6000000000d */
[----:B------:R-:W-:-:S04]  /*03d0*/  FFMA R2, R0, R11, RZ ;  /* 0x0000000b00027223 */ /* 0x000fc800000000ff */
[----:B------:R-:W-:-:S04]  /*03e0*/  FFMA R3, -R9, R2, R0 ;  /* 0x0000000209037223 */ /* 0x000fc80000000100 */
[----:B------:R-:W-:Y:S01]  /*03f0*/  FFMA R2, R11, R3, R2 ;  /* 0x000000030b027223 */ /* 0x000fe20000000002 */
[----:B-1----:R-:W-:Y:S06]  /*0400*/  @!P0 BRA `(.L_x_1) ;  /* 0x0000000000148947 */ /* 0x002fec0003800000 */
[----:B------:R-:W-:Y:S01]  /*0410*/  IMAD.MOV.U32 R2, RZ, RZ, R0 ;  /* 0x000000ffff027224 */ /* 0x000fe200078e0000 */
[----:B------:R-:W-:Y:S01]  /*0420*/  MOV R10, 0x450 ;  /* 0x00000450000a7802 */ /* 0x000fe20000000f00 */
[----:B------:R-:W-:-:S07]  /*0430*/  IMAD.MOV.U32 R3, RZ, RZ, R9 ;  /* 0x000000ffff037224 */ /* 0x000fce00078e0009 */
[----:B------:R-:W-:Y:S05]  /*0440*/  CALL.REL.NOINC `($__internal_0_$__cuda_sm3x_div_rn_noftz_f32_slowpath) ;  /* 0x00000010004c7944 */ /* 0x000fea0003c00000 */
[----:B------:R-:W-:-:S07]  /*0450*/  MOV R2, R12 ;  /* 0x0000000c00027202 */ /* 0x000fce0000000f00 */
.L_x_1:
[----:B------:R-:W-:Y:S05]  /*0460*/  BSYNC.RECONVERGENT B0 ;  /* 0x0000000000007941 */ /* 0x000fea0003800200 */
.L_x_0:
[----:B------:R-:W-:Y:S02]  /*0470*/  IMAD.MOV.U32 R3, RZ, RZ, 0x3b33710b ;  /* 0x3b33710bff037424 */ /* 0x000fe400078e00ff */
[----:B------:R-:W-:Y:S01]  /*0480*/  FMUL R0, R2, R2 ;  /* 0x0000000202007220 */ /* 0x000fe20000400000 */
[----:B------:R-:W-:Y:S01]  /*0490*/  HFMA2 R12, -RZ, RZ, 1.857421875, -1409 ;  /* 0x3f6ee581ff0c7431 */ /* 0x000fe200000001ff */
[CC--:B------:R-:W-:Y:S01]  /*04a0*/  FSETP.GT.AND P3, PT, |R19|.reuse, |R16|.reuse, PT ;  /* 0x400000101300720b */ /* 0x0c0fe20003f64200 */
[----:B------:R-:W-:Y:S01]  /*04b0*/  BSSY.RECONVERGENT B0, `(.L_x_2) ;  /* 0x0000029000007945 */ /* 0x000fe20003800200 */
[----:B------:R-:W-:Y:S01]  /*04c0*/  FFMA R3, R0, R3, -0.015681877732276916504 ;  /* 0xbc80774800037423 */ /* 0x000fe20000000003 */
[----:B------:R-:W-:Y:S02]  /*04d0*/  ISETP.GE.AND P0, PT, R8, RZ, PT ;  /* 0x000000ff0800720c */ /* 0x000fe40003f06270 */
[----:B------:R-:W-:Y:S01]  /*04e0*/  FSEL R11, |R19|, |R16|, P3 ;  /* 0x40000010130b7208 */ /* 0x000fe20001800200 */
[----:B------:R-:W-:Y:S01]  /*04f0*/  FFMA R3, R0, R3, 0.042200751602649688721 ;  /* 0x3d2cdab200037423 */ /* 0x000fe20000000003 */
[----:B------:R-:W-:Y:S01]  /*0500*/  FSETP.NEU.AND P4, PT, |R6|, |R7|, PT ;  /* 0x400000070600720b */ /* 0x000fe20003f8d200 */
[----:B------:R-:W-:Y:S01]  /*0510*/  FADD R6, |R7|, |R6| ;  /* 0x4000000607067221 */ /* 0x000fe20000000200 */
[----:B------:R-:W0:Y:S01]  /*0520*/  MUFU.RCP R10, R11 ;  /* 0x0000000b000a7308 */ /* 0x000e220000001000 */
[----:B------:R-:W-:Y:S01]  /*0530*/  FFMA R3, R0, R3, -0.074792981147766113281 ;  /* 0xbd992d1000037423 */ /* 0x000fe20000000003 */
[----:B------:R-:W-:-:S03]  /*0540*/  FSETP.NEU.AND P1, PT, R9, RZ, PT ;  /* 0x000000ff0900720b */ /* 0x000fc60003f2d000 */
[----:B------:R-:W-:-:S04]  /*0550*/  FFMA R3, R0, R3, 0.10640415549278259277 ;  /* 0x3dd9ea6c00037423 */ /* 0x000fc80000000003 */
[----:B------:R-:W-:-:S04]  /*0560*/  FFMA R3, R0, R3, -0.14207722246646881104 ;  /* 0xbe117cb100037423 */ /* 0x000fc80000000003 */
[----:B------:R-:W-:-:S04]  /*0570*/  FFMA R3, R0, R3, 0.19993925094604492188 ;  /* 0x3e4cbce000037423 */ /* 0x000fc80000000003 */
[----:B------:R-:W-:-:S04]  /*0580*/  FFMA R3, R0, R3, -0.33333197236061096191 ;  /* 0xbeaaaa7d00037423 */ /* 0x000fc80000000003 */
[----:B------:R-:W-:-:S04]  /*0590*/  FMUL R3, R0, R3 ;  /* 0x0000000300037220 */ /* 0x000fc80000400000 */
[----:B------:R-:W-:Y:S01]  /*05a0*/  FFMA R3, R3, R2, R2 ;  /* 0x0000000203037223 */ /* 0x000fe20000000002 */
[----:B------:R-:W-:-:S03]  /*05b0*/  FSEL R2, R12, 1.8663789033889770508, P2 ;  /* 0x3feee5810c027808 */ /* 0x000fc60001000000 */
[----:B------:R-:W-:-:S05]  /*05c0*/  FFMA R0, R12, 1.6832555532455444336, -R3 ;  /* 0x3fd774eb0c007823 */ /* 0x000fca0000000803 */
[-C--:B------:R-:W-:Y:S02]  /*05d0*/  FSEL R8, R0, R3.reuse, P2 ;  /* 0x0000000300087208 */ /* 0x080fe40001000000 */
[----:B------:R-:W-:Y:S02]  /*05e0*/  FSEL R3, R3, -R3, P2 ;  /* 0x8000000303037208 */ /* 0x000fe40001000000 */
[----:B------:R-:W-:-:S03]  /*05f0*/  FSEL R0, |R16|, |R19|, P3 ;  /* 0x4000001310007208 */ /* 0x000fc60001800200 */
[----:B------:R-:W-:Y:S01]  /*0600*/  @!P0 FFMA R8, R2, 1.6832555532455444336, R3 ;  /* 0x3fd774eb02088823 */ /* 0x000fe20000000003 */
[----:B------:R-:W-:Y:S02]  /*0610*/  IMAD.MOV.U32 R2, RZ, RZ, 0x4016cbe4 ;  /* 0x4016cbe4ff027424 */ /* 0x000fe400078e00ff */
[----:B0-----:R-:W-:-:S03]  /*0620*/  FFMA R3, -R11, R10, 1 ;  /* 0x3f8000000b037423 */ /* 0x001fc6000000010a */
[----:B------:R-:W-:Y:S01]  /*0630*/  @!P4 FSEL R8, R2, 0.78539818525314331055, !P0 ;  /* 0x3f490fdb0208c808 */ /* 0x000fe20004000000 */
[----:B------:R-:W-:Y:S01]  /*0640*/  FFMA R3, R10, R3, R10 ;  /* 0x000000030a037223 */ /* 0x000fe2000000000a */
[----:B------:R-:W-:Y:S01]  /*0650*/  @!P1 FSEL R8, RZ, 3.1415927410125732422, P0 ;  /* 0x40490fdbff089808 */ /* 0x000fe20000000000 */
[----:B------:R-:W0:Y:S01]  /*0660*/  FCHK P1, R0, R11 ;  /* 0x0000000b00007302 */ /* 0x000e220000020000 */
[----:B------:R-:W-:Y:S01]  /*0670*/  FSETP.NAN.AND P0, PT, R6, R6, PT ;  /* 0x000000060600720b */ /* 0x000fe20003f08000 */
[----:B------:R-:W-:Y:S01]  /*0680*/  FFMA R2, R0, R3, RZ ;  /* 0x0000000300027223 */ /* 0x000fe200000000ff */
[----:B------:R-:W-:-:S03]  /*0690*/  LOP3.LUT R7, R8, 0x80000000, R7, 0xb8, !PT ;  /* 0x8000000008077812 */ /* 0x000fc600078eb807 */
[----:B------:R-:W-:Y:S01]  /*06a0*/  FFMA R9, -R11, R2, R0 ;  /* 0x000000020b097223 */ /* 0x000fe20000000100 */
[----:B------:R-:W-:Y:S01]  /*06b0*/  FSEL R7, R6, R7, P0 ;  /* 0x0000000706077208 */ /* 0x000fe20000000000 */
[----:B------:R-:W-:Y:S02]  /*06c0*/  FADD R6, -R19, -RZ ;  /* 0x800000ff13067221 */ /* 0x000fe40000000100 */
[----:B------:R-:W-:Y:S01]  /*06d0*/  FFMA R2, R3, R9, R2 ;  /* 0x0000000903027223 */ /* 0x000fe20000000002 */
[----:B0-----:R-:W-:Y:S06]  /*06e0*/  @!P1 BRA `(.L_x_3) ;  /* 0x0000000000149947 */ /* 0x001fec0003800000 */
[----:B------:R-:W-:Y:S01]  /*06f0*/  MOV R2, R0 ;  /* 0x0000000000027202 */ /* 0x000fe20000000f00 */
[----:B------:R-:W-:Y:S01]  /*0700*/  IMAD.MOV.U32 R3, RZ, RZ, R11 ;  /* 0x000000ffff037224 */ /* 0x000fe200078e000b */
[----:B------:R-:W-:-:S07]  /*0710*/  MOV R10, 0x730 ;  /* 0x00000730000a7802 */ /* 0x000fce0000000f00 */
[----:B------:R-:W-:Y:S05]  /*0720*/  CALL.REL.NOINC `($__internal_0_$__cuda_sm3x_div_rn_noftz_f32_slowpath) ;  /* 0x0000000c00947944 */ /* 0x000fea0003c00000 */
[----:B------:R-:W-:-:S07]  /*0730*/  MOV R2, R12 ;  /* 0x0000000c00027202 */ /* 0x000fce0000000f00 */
.L_x_3:
[----:B------:R-:W-:Y:S05]  /*0740*/  BSYNC.RECONVERGENT B0 ;  /* 0x0000000000007941 */ /* 0x000fea0003800200 */
.L_x_2:
[----:B------:R-:W-:Y:S02]  /*0750*/  IMAD.MOV.U32 R3, RZ, RZ, 0x3b33710b ;  /* 0x3b33710bff037424 */ /* 0x000fe400078e00ff */
[----:B------:R-:W-:Y:S01]  /*0760*/  FMUL R0, R2, R2 ;  /* 0x0000000202007220 */ /* 0x000fe20000400000 */
[----:B------:R-:W-:Y:S01]  /*0770*/  HFMA2 R8, -RZ, RZ, 1.857421875, -1409 ;  /* 0x3f6ee581ff087431 */ /* 0x000fe200000001ff */
[----:B------:R-:W-:Y:S01]  /*0780*/  ISETP.GE.AND P0, PT, R16, RZ, PT ;  /* 0x000000ff1000720c */ /* 0x000fe20003f06270 */
[----:B------:R-:W-:Y:S01]  /*0790*/  BSSY.RECONVERGENT B0, `(.L_x_4) ;  /* 0x0000027000007945 */ /* 0x000fe20003800200 */
[----:B------:R-:W-:Y:S01]  /*07a0*/  FFMA R3, R0, R3, -0.015681877732276916504 ;  /* 0xbc80774800037423 */ /* 0x000fe20000000003 */
[----:B------:R-:W-:Y:S01]  /*07b0*/  FSETP.NEU.AND P2, PT, |R16|, |R19|, PT ;  /* 0x400000131000720b */ /* 0x000fe20003f4d200 */
[----:B------:R-:W-:Y:S01]  /*07c0*/  FADD R16, |R19|, |R16| ;  /* 0x4000001013107221 */ /* 0x000fe20000000200 */
[----:B------:R-:W-:Y:S01]  /*07d0*/  FSETP.NEU.AND P1, PT, R11, RZ, PT ;  /* 0x000000ff0b00720b */ /* 0x000fe20003f2d000 */
[----:B------:R-:W-:Y:S01]  /*07e0*/  FFMA R3, R0, R3, 0.042200751602649688721 ;  /* 0x3d2cdab200037423 */ /* 0x000fe20000000003 */
[----:B------:R-:W-:-:S03]  /*07f0*/  IMAD.MOV.U32 R11, RZ, RZ, 0x3e22f984 ;  /* 0x3e22f984ff0b7424 */ /* 0x000fc600078e00ff */
[----:B------:R-:W-:-:S04]  /*0800*/  FFMA R3, R0, R3, -0.074792981147766113281 ;  /* 0xbd992d1000037423 */ /* 0x000fc80000000003 */
        /* <DEDUP_REMOVED lines=10> */
[----:B------:R-:W-:-:S03]  /*08b0*/  MOV R0, 0x40c90fda ;  /* 0x40c90fda00007802 */ /* 0x000fc60000000f00 */
[----:B------:R-:W-:Y:S01]  /*08c0*/  @!P0 FFMA R9, R2, 1.6832555532455444336, R3 ;  /* 0x3fd774eb02098823 */ /* 0x000fe20000000003 */
[----:B------:R-:W-:Y:S02]  /*08d0*/  IMAD.MOV.U32 R2, RZ, RZ, 0x4016cbe4 ;  /* 0x4016cbe4ff027424 */ /* 0x000fe400078e00ff */
[----:B------:R-:W-:-:S03]  /*08e0*/  FFMA R0, R11, -R0, 1 ;  /* 0x3f8000000b007423 */ /* 0x000fc60000000800 */
[----:B------:R-:W-:Y:S01]  /*08f0*/  @!P2 FSEL R9, R2, 0.78539818525314331055, !P0 ;  /* 0x3f490fdb0209a808 */ /* 0x000fe20004000000 */
[----:B------:R-:W-:Y:S01]  /*0900*/  FADD R2, R7, 3.1415925025939941406 ;  /* 0x40490fda07027421 */ /* 0x000fe20000000000 */
[----:B------:R-:W-:Y:S01]  /*0910*/  @!P1 FSEL R9, RZ, 3.1415927410125732422, P0 ;  /* 0x40490fdbff099808 */ /* 0x000fe20000000000 */
[----:B------:R-:W-:Y:S01]  /*0920*/  FFMA R3, R0, R11, 0.15915495157241821289 ;  /* 0x3e22f98400037423 */ /* 0x000fe2000000000b */
[----:B------:R-:W-:Y:S01]  /*0930*/  FSETP.NAN.AND P0, PT, R16, R16, PT ;  /* 0x000000101000720b */ /* 0x000fe20003f08000 */
[----:B------:R-:W0:Y:S01]  /*0940*/  FCHK P1, R2, 6.2831850051879882812 ;  /* 0x40c90fda02007902 */ /* 0x000e220000020000 */
[----:B------:R-:W-:Y:S01]  /*0950*/  LOP3.LUT R9, R9, 0x80000000, R6, 0xb8, !PT ;  /* 0x8000000009097812 */ /* 0x000fe200078eb806 */
[----:B------:R-:W-:-:S03]  /*0960*/  FFMA R7, R2, R3, RZ ;  /* 0x0000000302077223 */ /* 0x000fc600000000ff */
[----:B------:R-:W-:Y:S01]  /*0970*/  FSEL R0, R16, R9, P0 ;  /* 0x0000000910007208 */ /* 0x000fe20000000000 */
[----:B------:R-:W-:-:S04]  /*0980*/  FFMA R6, R7, -6.2831850051879882812, R2 ;  /* 0xc0c90fda07067823 */ /* 0x000fc80000000002 */
[----:B------:R-:W-:Y:S01]  /*0990*/  FFMA R7, R3, R6, R7 ;  /* 0x0000000603077223 */ /* 0x000fe20000000007 */
[----:B------:R-:W-:Y:S01]  /*09a0*/  FADD R0, R0, 3.1415925025939941406 ;  /* 0x40490fda00007421 */ /* 0x000fe20000000000 */
[----:B0-----:R-:W-:Y:S06]  /*09b0*/  @!P1 BRA `(.L_x_5) ;  /* 0x0000000000109947 */ /* 0x001fec0003800000 */
[----:B------:R-:W-:Y:S02]  /*09c0*/  MOV R3, 0x40c90fda ;  /* 0x40c90fda00037802 */ /* 0x000fe40000000f00 */
[----:B------:R-:W-:-:S07]  /*09d0*/  MOV R10, 0x9f0 ;  /* 0x000009f0000a7802 */ /* 0x000fce0000000f00 */
[----:B------:R-:W-:Y:S05]  /*09e0*/  CALL.REL.NOINC `($__internal_0_$__cuda_sm3x_div_rn_noftz_f32_slowpath) ;  /* 0x0000000800e47944 */ /* 0x000fea0003c00000 */
[----:B------:R-:W-:-:S07]  /*09f0*/  IMAD.MOV.U32 R7, RZ, RZ, R12 ;  /* 0x000000ffff077224 */ /* 0x000fce00078e000c */
.L_x_5:
[----:B------:R-:W-:Y:S05]  /*0a00*/  BSYNC.RECONVERGENT B0 ;  /* 0x0000000000007941 */ /* 0x000fea0003800200 */
.L_x_4:
[----:B------:R-:W-:Y:S01]  /*0a10*/  HFMA2 R2, -RZ, RZ, 1.533203125, -45184 ;  /* 0x3e22f984ff027431 */ /* 0x000fe200000001ff */
[----:B------:R-:W0:Y:S01]  /*0a20*/  LDCU UR6, c[0x0][0x38c] ;  /* 0x00007180ff0677ac */ /* 0x000e220008000800 */
[----:B------:R-:W-:Y:S01]  /*0a30*/  IMAD.MOV.U32 R3, RZ, RZ, 0x40c90fda ;  /* 0x40c90fdaff037424 */ /* 0x000fe200078e00ff */
[----:B------:R-:W1:Y:S01]  /*0a40*/  FCHK P0, R0, 6.2831850051879882812 ;  /* 0x40c90fda00007902 */ /* 0x000e620000000000 */
[----:B------:R-:W-:Y:S02]  /*0a50*/  BSSY.RECONVERGENT B0, `(.L_x_6) ;  /* 0x000000e000007945 */ /* 0x000fe40003800200 */
[----:B------:R-:W-:-:S04]  /*0a60*/  FFMA R3, R2, -R3, 1 ;  /* 0x3f80000002037423 */ /* 0x000fc80000000803 */
[----:B------:R-:W-:-:S04]  /*0a70*/  FFMA R8, R3, R2, 0.15915495157241821289 ;  /* 0x3e22f98403087423 */ /* 0x000fc80000000002 */
[----:B------:R-:W-:Y:S01]  /*0a80*/  FFMA R3, R0, R8, RZ ;  /* 0x0000000800037223 */ /* 0x000fe200000000ff */
[----:B0-----:R-:W-:-:S03]  /*0a90*/  I2FP.F32.S32 R6, UR6 ;  /* 0x0000000600067c45 */ /* 0x001fc60008201400 */
[----:B------:R-:W-:Y:S02]  /*0aa0*/  FFMA R2, R3, -6.2831850051879882812, R0 ;  /* 0xc0c90fda03027823 */ /* 0x000fe40000000000 */
[----:B------:R-:W-:Y:S02]  /*0ab0*/  FMUL R7, R6, R7 ;  /* 0x0000000706077220 */ /* 0x000fe40000400000 */
[----:B------:R-:W-:Y:S01]  /*0ac0*/  FFMA R9, R8, R2, R3 ;  /* 0x0000000208097223 */ /* 0x000fe20000000003 */
[----:B-1----:R-:W-:Y:S06]  /*0ad0*/  @!P0 BRA `(.L_x_7) ;  /* 0x0000000000148947 */ /* 0x002fec0003800000 */
[----:B------:R-:W-:Y:S01]  /*0ae0*/  MOV R2, R0 ;  /* 0x0000000000027202 */ /* 0x000fe20000000f00 */
[----:B------:R-:W-:Y:S01]  /*0af0*/  IMAD.MOV.U32 R3, RZ, RZ, 0x40c90fda ;  /* 0x40c90fdaff037424 */ /* 0x000fe200078e00ff */
[----:B------:R-:W-:-:S07]  /*0b00*/  MOV R10, 0xb20 ;  /* 0x00000b20000a7802 */ /* 0x000fce0000000f00 */
[----:B------:R-:W-:Y:S05]  /*0b10*/  CALL.REL.NOINC `($__internal_0_$__cuda_sm3x_div_rn_noftz_f32_slowpath) ;  /* 0x0000000800987944 */ /* 0x000fea0003c00000 */
[----:B------:R-:W-:-:S07]  /*0b20*/  MOV R9, R12 ;  /* 0x0000000c00097202 */ /* 0x000fce0000000f00 */
.L_x_7:
[----:B------:R-:W-:Y:S05]  /*0b30*/  BSYNC.RECONVERGENT B0 ;  /* 0x0000000000007941 */ /* 0x000fea0003800200 */
.L_x_6:
[----:B------:R-:W-:Y:S01]  /*0b40*/  IMAD.MOV.U32 R0, RZ, RZ, 0x3f000000 ;  /* 0x3f000000ff007424 */ /* 0x000fe200078e00ff */
[----:B------:R-:W-:Y:S04]  /*0b50*/  BSSY.RECONVERGENT B0, `(.L_x_8) ;  /* 0x0000049000007945 */ /* 0x000fe80003800200 */
[----:B------:R-:W-:-:S05]  /*0b60*/  LOP3.LUT R2, R0, 0x80000000, R7, 0xb8, !PT ;  /* 0x8000000000027812 */ /* 0x000fca00078eb807 */
[----:B------:R-:W-:Y:S01]  /*0b70*/  FADD.RZ R3, R7, R2 ;  /* 0x0000000207037221 */ /* 0x000fe2000000c000 */
[C---:B------:R-:W-:Y:S01]  /*0b80*/  FMUL R7, R6.reuse, R9 ;  /* 0x0000000906077220 */ /* 0x040fe20000400000 */
[----:B------:R-:W-:-:S04]  /*0b90*/  FADD R2, |R6|, -RZ ;  /* 0x800000ff06027221 */ /* 0x000fc80000000200 */
[----:B------:R-:W0:Y:S02]  /*0ba0*/  FRND.TRUNC R3, R3 ;  /* 0x0000000300037307 */ /* 0x000e24000020d000 */
[C---:B0-----:R-:W-:Y:S01]  /*0bb0*/  FSETP.GEU.AND P0, PT, |R3|.reuse, |R6|, PT ;  /* 0x400000060300720b */ /* 0x041fe20003f0e200 */
[----:B------:R-:W-:-:S12]  /*0bc0*/  FADD R9, |R3|, -RZ ;  /* 0x800000ff03097221 */ /* 0x000fd80000000200 */
[----:B------:R-:W-:Y:S05]  /*0bd0*/  @!P0 BRA `(.L_x_9) ;  /* 0x0000000400008947 */ /* 0x000fea0003800000 */
[----:B------:R-:W-:-:S05]  /*0be0*/  FMUL R8, |R6|, 8388608 ;  /* 0x4b00000006087820 */ /* 0x000fca0000400200 */
[----:B------:R-:W-:-:S13]  /*0bf0*/  FSETP.GTU.AND P0, PT, R9, R8, PT ;  /* 0x000000080900720b */ /* 0x000fda0003f0c000 */
[----:B------:R-:W-:Y:S05]  /*0c00*/  @P0 BRA `(.L_x_10) ;  /* 0x0000000000740947 */ /* 0x000fea0003800000 */
[C---:B------:R-:W-:Y:S01]  /*0c10*/  FMUL R11, |R6|.reuse, 16777216 ;  /* 0x4b800000060b7820 */ /* 0x040fe20000400200 */
[----:B------:R-:W-:Y:S01]  /*0c20*/  FSETP.GEU.AND P0, PT, |R6|, 1.175494350822287508e-38, PT ;  /* 0x008000000600780b */ /* 0x000fe20003f0e200 */
[----:B------:R-:W-:Y:S01]  /*0c30*/  FMUL R8, R9, 16777216 ;  /* 0x4b80000009087820 */ /* 0x000fe20000400000 */
[----:B------:R-:W-:Y:S02]  /*0c40*/  BSSY.RECONVERGENT B1, `(.L_x_11) ;  /* 0x0000017000017945 */ /* 0x000fe40003800200 */
[----:B------:R-:W-:Y:S02]  /*0c50*/  FSEL R11, R11, |R6|, !P0 ;  /* 0x400000060b0b7208 */ /* 0x000fe40004000000 */
[----:B------:R-:W-:-:S04]  /*0c60*/  FSEL R8, R8, R9, !P0 ;  /* 0x0000000908087208 */ /* 0x000fc80004000000 */
[----:B------:R-:W0:Y:S02]  /*0c70*/  MUFU.RCP R11, R11 ;  /* 0x0000000b000b7308 */ /* 0x000e240000001000 */
[----:B0-----:R-:W-:-:S06]  /*0c80*/  FMUL R8, R11, R8 ;  /* 0x000000080b087220 */ /* 0x001fcc0000400000 */
[----:B------:R-:W0:Y:S02]  /*0c90*/  FRND.TRUNC R8, R8 ;  /* 0x0000000800087307 */ /* 0x000e24000020d000 */
[----:B0-----:R-:W-:-:S05]  /*0ca0*/  FFMA R13, -|R6|, R8, R9 ;  /* 0x00000008060d7223 */ /* 0x001fca0000000309 */
[----:B------:R-:W-:-:S13]  /*0cb0*/  ISETP.GE.U32.AND P0, PT, R13, R2, PT ;  /* 0x000000020d00720c */ /* 0x000fda0003f06070 */
[----:B------:R-:W-:Y:S05]  /*0cc0*/  @!P0 BRA `(.L_x_12) ;  /* 0x0000000000388947 */ /* 0x000fea0003800000 */
[----:B------:R-:W-:-:S04]  /*0cd0*/  ISETP.GE.U32.AND P0, PT, R13, -0x7fffffff, PT ;  /* 0x800000010d00780c */ /* 0x000fc80003f06070 */
[----:B------:R-:W-:-:S09]  /*0ce0*/  FSETP.GEU.OR P1, PT, R13, -|R6|, !P0 ;  /* 0xc00000060d00720b */ /* 0x000fd2000472e400 */
[----:B------:R-:W-:-:S04]  /*0cf0*/  @P0 FADD R10, R8, -1 ;  /* 0xbf800000080a0421 */ /* 0x000fc80000000000 */
[----:B------:R-:W-:-:S05]  /*0d00*/  @!P1 FADD R10, R10, -1 ;  /* 0xbf8000000a0a9421 */ /* 0x000fca0000000000 */
[----:B------:R-:W-:Y:S01]  /*0d10*/  @P0 MOV R8, R10 ;  /* 0x0000000a00080202 */ /* 0x000fe20000000f00 */
[----:B------:R-:W-:Y:S06]  /*0d20*/  @P0 BRA `(.L_x_12) ;  /* 0x0000000000200947 */ /* 0x000fec0003800000 */
[----:B------:R-:W-:Y:S01]  /*0d30*/  FADD R10, |R6|, |R6| ;  /* 0x40000006060a7221 */ /* 0x000fe20000000200 */
[----:B------:R-:W-:-:S04]  /*0d40*/  FADD R8, R8, 1 ;  /* 0x3f80000008087421 */ /* 0x000fc80000000000 */
[----:B------:R-:W-:-:S13]  /*0d50*/  FSETP.GE.AND P0, PT, R13, R10, PT ;  /* 0x0000000a0d00720b */ /* 0x000fda0003f06000 */
[----:B------:R-:W-:-:S05]  /*0d60*/  @P0 FFMA R10, |R6|, -3, R13 ;  /* 0xc0400000060a0823 */ /* 0x000fca000000020d */
[----:B------:R-:W-:Y:S01]  /*0d70*/  FSETP.GE.AND P1, PT, R10, RZ, P0 ;  /* 0x000000ff0a00720b */ /* 0x000fe20000726000 */
[----:B------:R-:W-:-:S12]  /*0d80*/  @P0 FADD R10, R8, 1 ;  /* 0x3f800000080a0421 */ /* 0x000fd80000000000 */
[----:B------:R-:W-:-:S04]  /*0d90*/  @P1 FADD R10, R10, 1 ;  /* 0x3f8000000a0a1421 */ /* 0x000fc80000000000 */
[----:B------:R-:W-:-:S07]  /*0da0*/  @P0 IMAD.MOV.U32 R8, RZ, RZ, R10 ;  /* 0x000000ffff080224 */ /* 0x000fce00078e000a */
.L_x_12:
[----:B------:R-:W-:Y:S05]  /*0db0*/  BSYNC.RECONVERGENT B1 ;  /* 0x0000000000017941 */ /* 0x000fea0003800200 */
.L_x_11:
[----:B------:R-:W-:Y:S01]  /*0dc0*/  FFMA R9, -|R6|, R8, R9 ;  /* 0x0000000806097223 */ /* 0x000fe20000000309 */
[----:B------:R-:W-:Y:S06]  /*0dd0*/  BRA `(.L_x_9) ;  /* 0x0000000000807947 */ /* 0x000fec0003800000 */
.L_x_10:
[----:B------:R-:W-:Y:S01]  /*0de0*/  LOP3.LUT R10, R8, 0xff800000, RZ, 0xc0, !PT ;  /* 0xff800000080a7812 */ /* 0x000fe200078ec0ff */
[----:B------:R-:W-:Y:S01]  /*0df0*/  BSSY.RECONVERGENT B1, `(.L_x_13) ;  /* 0x000001c000017945 */ /* 0x000fe20003800200 */
[C---:B------:R-:W-:Y:S02]  /*0e00*/  ISETP.GT.U32.AND P0, PT, R9.reuse, 0x7f7fffff, PT ;  /* 0x7f7fffff0900780c */ /* 0x040fe40003f04070 */
[C---:B------:R-:W-:Y:S02]  /*0e10*/  IADD3 R11, PT, PT, R9.reuse, -R10, RZ ;  /* 0x8000000a090b7210 */ /* 0x040fe40007ffe0ff */
[----:B------:R-:W-:Y:S02]  /*0e20*/  LOP3.LUT R9, R9, 0x7fffff, RZ, 0xc0, !PT ;  /* 0x007fffff09097812 */ /* 0x000fe400078ec0ff */
[----:B------:R-:W-:Y:S02]  /*0e30*/  LOP3.LUT R11, R11, 0xff800000, RZ, 0xc0, !PT ;  /* 0xff8000000b0b7812 */ /* 0x000fe400078ec0ff */
[----:B------:R-:W-:-:S02]  /*0e40*/  FSETP.GT.AND P2, PT, |R6|, RZ, PT ;  /* 0x000000ff0600720b */ /* 0x000fc40003f44200 */
[----:B------:R-:W-:Y:S01]  /*0e50*/  FSEL R10, R10, +QNAN , !P0 ;  /* 0x7fffffff0a0a7808 */ /* 0x000fe20004000000 */
[----:B------:R-:W-:Y:S01]  /*0e60*/  VIADD R11, R11, 0xb800000 ;  /* 0x0b8000000b0b7836 */ /* 0x000fe20000000000 */
[----:B------:R-:W-:Y:S02]  /*0e70*/  LOP3.LUT R9, R9, 0x3f800000, RZ, 0xfc, !PT ;  /* 0x3f80000009097812 */ /* 0x000fe400078efcff */
[----:B------:R-:W-:Y:S02]  /*0e80*/  FSEL R15, R10, +QNAN , P2 ;  /* 0x7fffffff0a0f7808 */ /* 0x000fe40001000000 */
[----:B------:R-:W-:-:S13]  /*0e90*/  ISETP.NE.AND P1, PT, R11, RZ, PT ;  /* 0x000000ff0b00720c */ /* 0x000fda0003f25270 */
[----:B------:R-:W-:Y:S05]  /*0ea0*/  @!P1 BRA `(.L_x_14) ;  /* 0x0000000000409947 */ /* 0x000fea0003800000 */
[----:B------:R-:W-:-:S04]  /*0eb0*/  LOP3.LUT R8, R8, 0x7fffff, RZ, 0xc0, !PT ;  /* 0x007fffff08087812 */ /* 0x000fc800078ec0ff */
[----:B------:R-:W-:-:S04]  /*0ec0*/  LOP3.LUT R8, R8, 0x3f800000, RZ, 0xfc, !PT ;  /* 0x3f80000008087812 */ /* 0x000fc800078efcff */
[----:B------:R0:W1:Y:S03]  /*0ed0*/  MUFU.RCP R10, R8 ;  /* 0x00000008000a7308 */ /* 0x0000660000001000 */
.L_x_15:
[----:B------:R-:W-:-:S04]  /*0ee0*/  VIMNMX.U32 R12, PT, PT, R11, 0xb800000, PT ;  /* 0x0b8000000b0c7848 */ /* 0x000fc80003fe0000 */
[----:B------:R-:W-:Y:S01]  /*0ef0*/  IADD3 R9, PT, PT, R12, R9, RZ ;  /* 0x000000090c097210 */ /* 0x000fe20007ffe0ff */
[----:B------:R-:W-:-:S04]  /*0f00*/  IMAD.IADD R11, R11, 0x1, -R12 ;  /* 0x000000010b0b7824 */ /* 0x000fc800078e0a0c */
[----:B-1----:R-:W-:Y:S01]  /*0f10*/  FMUL R13, R10, R9 ;  /* 0x000000090a0d7220 */ /* 0x002fe20000400000 */
[----:B------:R-:W-:-:S03]  /*0f20*/  ISETP.NE.AND P1, PT, R11, RZ, PT ;  /* 0x000000ff0b00720c */ /* 0x000fc60003f25270 */
[----:B------:R-:W-:-:S04]  /*0f30*/  FFMA R14, -R8, R13, R9 ;  /* 0x0000000d080e7223 */ /* 0x000fc80000000109 */
[----:B------:R-:W-:-:S04]  /*0f40*/  FFMA R14, R10, R14, R13 ;  /* 0x0000000e0a0e7223 */ /* 0x000fc8000000000d */
[----:B------:R-:W-:-:S04]  /*0f50*/  FFMA R13, -R8, R14, R9 ;  /* 0x0000000e080d7223 */ /* 0x000fc80000000109 */
[----:B------:R-:W-:-:S06]  /*0f60*/  FFMA.RZ R13, R10, R13, R14 ;  /* 0x0000000d0a0d7223 */ /* 0x000fcc000000c00e */
[----:B------:R-:W1:Y:S02]  /*0f70*/  FRND.TRUNC R13, R13 ;  /* 0x0000000d000d7307 */ /* 0x000e64000020d000 */
[----:B-1----:R-:W-:-:S05]  /*0f80*/  FFMA R9, -R8, R13, R9 ;  /* 0x0000000d08097223 */ /* 0x002fca0000000109 */
[----:B------:R-:W-:-:S13]  /*0f90*/  ISETP.NE.AND P0, PT, R9, RZ, PT ;  /* 0x000000ff0900720c */ /* 0x000fda0003f05270 */
[----:B------:R-:W-:Y:S05]  /*0fa0*/  @P0 BRA P1, `(.L_x_15) ;  /* 0xfffffffc00cc0947 */ /* 0x000fea000083ffff */
.L_x_14:
[----:B------:R-:W-:Y:S05]  /*0fb0*/  BSYNC.RECONVERGENT B1 ;  /* 0x0000000000017941 */ /* 0x000fea0003800200 */
.L_x_13:
[----:B0-----:R-:W-:-:S04]  /*0fc0*/  FMUL R8, R9, 1.1920928955078125e-07 ;  /* 0x3400000009087820 */ /* 0x001fc80000400000 */
[----:B------:R-:W-:-:S07]  /*0fd0*/  FMUL R9, R15, R8 ;  /* 0x000000080f097220 */ /* 0x000fce0000400000 */
.L_x_9:
[----:B------:R-:W-:Y:S05]  /*0fe0*/  BSYNC.RECONVERGENT B0 ;  /* 0x0000000000007941 */ /* 0x000fea0003800200 */
.L_x_8:
[----:B------:R-:W-:Y:S01]  /*0ff0*/  LOP3.LUT R0, R0, 0x80000000, R7, 0xb8, !PT ;  /* 0x8000000000007812 */ /* 0x000fe200078eb807 */
[----:B------:R-:W-:Y:S01]  /*1000*/  BSSY.RECONVERGENT B0, `(.L_x_16) ;  /* 0x0000049000007945 */ /* 0x000fe20003800200 */
[----:B------:R-:W-:-:S03]  /*1010*/  FSETP.NAN.AND P0, PT, |R9|, |R9|, PT ;  /* 0x400000090900720b */ /* 0x000fc60003f08200 */
[----:B------:R-:W-:Y:S01]  /*1020*/  FADD.RZ R7, R7, R0 ;  /* 0x0000000007077221 */ /* 0x000fe2000000c000 */
[----:B------:R-:W-:-:S04]  /*1030*/  LOP3.LUT R0, R9, 0x80000000, R3, 0xb8, !PT ;  /* 0x8000000009007812 */ /* 0x000fc800078eb803 */
[----:B------:R-:W-:Y:S01]  /*1040*/  FSEL R0, R9, R0, P0 ;  /* 0x0000000009007208 */ /* 0x000fe20000000000 */
        /* <DEDUP_REMOVED lines=12> */
[----:B------:R-:W-:Y:S02]  /*1110*/  FSEL R8, R8, R3, !P0 ;  /* 0x0000000308087208 */ /* 0x000fe40004000000 */
[----:B------:R-:W0:Y:S03]  /*1120*/  MUFU.RCP R9, R10 ;  /* 0x0000000a00097308 */ /* 0x000e260000001000 */
        /* <DEDUP_REMOVED lines=19> */
.L_x_20:
[----:B------:R-:W-:Y:S05]  /*1260*/  BSYNC.RECONVERGENT B1 ;  /* 0x0000000000017941 */ /* 0x000fea0003800200 */
.L_x_19:
[----:B------:R-:W-:Y:S01]  /*1270*/  FFMA R3, -|R6|, R8, R3 ;  /* 0x0000000806037223 */ /* 0x000fe20000000303 */
[----:B------:R-:W-:Y:S06]  /*1280*/  BRA `(.L_x_17) ;  /* 0x0000000000807947 */ /* 0x000fec0003800000 */
.L_x_18:
[----:B------:R-:W-:Y:S01]  /*1290*/  LOP3.LUT R10, R8, 0xff800000, RZ, 0xc0, !PT ;  /* 0xff800000080a7812 */ /* 0x000fe200078ec0ff */
[----:B------:R-:W-:Y:S01]  /*12a0*/  BSSY.RECONVERGENT B1, `(.L_x_21) ;  /* 0x000001c000017945 */ /* 0x000fe20003800200 */
[C---:B------:R-:W-:Y:S02]  /*12b0*/  ISETP.GT.U32.AND P0, PT, R3.reuse, 0x7f7fffff, PT ;  /* 0x7f7fffff0300780c */ /* 0x040fe40003f04070 */
[----:B------:R-:W-:Y:S02]  /*12c0*/  IADD3 R2, PT, PT, -R10, R3, RZ ;  /* 0x000000030a027210 */ /* 0x000fe40007ffe1ff */
[----:B------:R-:W-:Y:S02]  /*12d0*/  FSETP.GT.AND P2, PT, |R6|, RZ, PT ;  /* 0x000000ff0600720b */ /* 0x000fe40003f44200 */
[----:B------:R-:W-:Y:S02]  /*12e0*/  LOP3.LUT R2, R2, 0xff800000, RZ, 0xc0, !PT ;  /* 0xff80000002027812 */ /* 0x000fe400078ec0ff */
[----:B------:R-:W-:-:S02]  /*12f0*/  LOP3.LUT R3, R3, 0x7fffff, RZ, 0xc0, !PT ;  /* 0x007fffff03037812 */ /* 0x000fc400078ec0ff */
        /* <DEDUP_REMOVED lines=9> */
.L_x_23:
        /* <DEDUP_REMOVED lines=8> */
[----:B------:R-:W-:-:S04]  /*1410*/  FFMA.RZ R9, R11, R9, R8 ;  /* 0x000000090b097223 */ /* 0x000fc8000000c008 */
[----:B------:R-:W1:Y:S02]  /*1420*/  FRND.TRUNC R8, R9 ;  /* 0x0000000900087307 */ /* 0x000e64000020d000 */
[----:B-1----:R-:W-:-:S05]  /*1430*/  FFMA R3, -R12, R8, R3 ;  /* 0x000000080c037223 */ /* 0x002fca0000000103 */
[----:B------:R-:W-:-:S13]  /*1440*/  ISETP.NE.AND P0, PT, R3, RZ, PT ;  /* 0x000000ff0300720c */ /* 0x000fda0003f05270 */
[----:B------:R-:W-:Y:S05]  /*1450*/  @P0 BRA P1, `(.L_x_23) ;  /* 0xfffffffc00cc0947 */ /* 0x000fea000083ffff */
.L_x_22:
[----:B------:R-:W-:Y:S05]  /*1460*/  BSYNC.RECONVERGENT B1 ;  /* 0x0000000000017941 */ /* 0x000fea0003800200 */
.L_x_21:
[----:B------:R-:W-:-:S04]  /*1470*/  FMUL R3, R3, 1.1920928955078125e-07 ;  /* 0x3400000003037820 */ /* 0x000fc80000400000 */
[----:B------:R-:W-:-:S07]  /*1480*/  FMUL R3, R10, R3 ;  /* 0x000000030a037220 */ /* 0x000fce0000400000 */
.L_x_17:
[----:B------:R-:W-:Y:S05]  /*1490*/  BSYNC.RECONVERGENT B0 ;  /* 0x0000000000007941 */ /* 0x000fea0003800200 */
.L_x_16:
[----:B------:R-:W1:Y:S01]  /*14a0*/  LDC.64 R8, c[0x0][0x390] ;  /* 0x0000e400ff087b82 */ /* 0x000e620000000a00 */
[----:B------:R-:W2:Y:S01]  /*14b0*/  LDCU UR6, c[0x0][0x388] ;  /* 0x00007100ff0677ac */ /* 0x000ea20008000800 */
[C---:B------:R-:W-:Y:S02]  /*14c0*/  FSETP.NAN.AND P0, PT, |R3|.reuse, |R3|, PT ;  /* 0x400000030300720b */ /* 0x040fe40003f08200 */
[----:B------:R-:W-:-:S04]  /*14d0*/  LOP3.LUT R2, R3, 0x80000000, R7, 0xb8, !PT ;  /* 0x8000000003027812 */ /* 0x000fc800078eb807 */
[----:B------:R-:W-:Y:S01]  /*14e0*/  FSEL R6, R3, R2, P0 ;  /* 0x0000000203067208 */ /* 0x000fe20000000000 */
[----:B--2---:R-:W-:Y:S02]  /*14f0*/  IMAD R7, R4, UR6, R5 ;  /* 0x0000000604077c24 */ /* 0x004fe4000f8e0205 */
[----:B------:R-:W-:Y:S02]  /*1500*/  IMAD R5, R5, UR6, R4 ;  /* 0x0000000605057c24 */ /* 0x000fe4000f8e0204 */
[----:B-1----:R-:W-:-:S04]  /*1510*/  IMAD.WIDE R2, R7, 0x4, R8 ;  /* 0x0000000407027825 */ /* 0x002fc800078e0208 */
[----:B------:R-:W-:Y:S01]  /*1520*/  FADD R7, R0, 1 ;  /* 0x3f80000000077421 */ /* 0x000fe20000000000 */
[----:B------:R-:W-:-:S04]  /*1530*/  IMAD.WIDE R4, R5, 0x4, R8 ;  /* 0x0000000405047825 */ /* 0x000fc800078e0208 */
[----:B------:R-:W-:Y:S01]  /*1540*/  FADD R9, R6, 1 ;  /* 0x3f80000006097421 */ /* 0x000fe20000000000 */
[----:B------:R-:W-:Y:S04]  /*1550*/  STG.E desc[UR4][R2.64], R7 ;  /* 0x0000000702007986 */ /* 0x000fe8000c101904 */
[----:B------:R-:W-:Y:S01]  /*1560*/  STG.E desc[UR4][R4.64], R9 ;  /* 0x0000000904007986 */ /* 0x000fe2000c101904 */
[----:B------:R-:W-:Y:S05]  /*1570*/  EXIT ;  /* 0x000000000000794d */ /* 0x000fea0003800000 */
        .weak           $__internal_0_$__cuda_sm3x_div_rn_noftz_f32_slowpath
        .type           $__internal_0_$__cuda_sm3x_div_rn_noftz_f32_slowpath,@function
        .size           $__internal_0_$__cuda_sm3x_div_rn_noftz_f32_slowpath,(.L_x_36 - $__internal_0_$__cuda_sm3x_div_rn_noftz_f32_slowpath)
$__internal_0_$__cuda_sm3x_div_rn_noftz_f32_slowpath:
[----:B------:R-:W-:Y:S01]  /*1580*/  SHF.R.U32.HI R12, RZ, 0x17, R3 ;  /* 0x00000017ff0c7819 */ /* 0x000fe20000011603 */
[----:B------:R-:W-:Y:S01]  /*1590*/  BSSY.RECONVERGENT B1, `(.L_x_24) ;  /* 0x0000062000017945 */ /* 0x000fe20003800200 */
[----:B------:R-:W-:Y:S02]  /*15a0*/  SHF.R.U32.HI R13, RZ, 0x17, R2 ;  /* 0x00000017ff0d7819 */ /* 0x000fe40000011602 */
[----:B------:R-:W-:Y:S02]  /*15b0*/  LOP3.LUT R12, R12, 0xff, RZ, 0xc0, !PT ;  /* 0x000000ff0c0c7812 */ /* 0x000fe400078ec0ff */
[----:B------:R-:W-:Y:S02]  /*15c0*/  LOP3.LUT R17, R13, 0xff, RZ, 0xc0, !PT ;  /* 0x000000ff0d117812 */ /* 0x000fe400078ec0ff */
[----:B------:R-:W-:-:S03]  /*15d0*/  IADD3 R15, PT, PT, R12, -0x1, RZ ;  /* 0xffffffff0c0f7810 */ /* 0x000fc60007ffe0ff */
[----:B------:R-:W-:Y:S01]  /*15e0*/  VIADD R14, R17, 0xffffffff ;  /* 0xffffffff110e7836 */ /* 0x000fe20000000000 */
[----:B------:R-:W-:-:S04]  /*15f0*/  ISETP.GT.U32.AND P0, PT, R15, 0xfd, PT ;  /* 0x000000fd0f00780c */ /* 0x000fc80003f04070 */
[----:B------:R-:W-:-:S13]  /*1600*/  ISETP.GT.U32.OR P0, PT, R14, 0xfd, P0 ;  /* 0x000000fd0e00780c */ /* 0x000fda0000704470 */
[----:B------:R-:W-:Y:S01]  /*1610*/  @!P0 MOV R13, RZ ;  /* 0x000000ff000d8202 */ /* 0x000fe20000000f00 */
[----:B------:R-:W-:Y:S06]  /*1620*/  @!P0 BRA `(.L_x_25) ;  /* 0x00000000005c8947 */ /* 0x000fec0003800000 */
[----:B------:R-:W-:Y:S02]  /*1630*/  FSETP.GTU.FTZ.AND P0, PT, |R2|, +INF , PT ;  /* 0x7f8000000200780b */ /* 0x000fe40003f1c200 */
[----:B------:R-:W-:-:S04]  /*1640*/  FSETP.GTU.FTZ.AND P1, PT, |R3|, +INF , PT ;  /* 0x7f8000000300780b */ /* 0x000fc80003f3c200 */
[----:B------:R-:W-:-:S13]  /*1650*/  PLOP3.LUT P0, PT, P0, P1, PT, 0xf8, 0x8f ;  /* 0x00000000008f781c */ /* 0x000fda0000703f70 */
[----:B------:R-:W-:Y:S05]  /*1660*/  @P0 BRA `(.L_x_26) ;  /* 0x00000004004c0947 */ /* 0x000fea0003800000 */
[----:B------:R-:W-:-:S13]  /*1670*/  LOP3.LUT P0, RZ, R3, 0x7fffffff, R2, 0xc8, !PT ;  /* 0x7fffffff03ff7812 */ /* 0x000fda000780c802 */
[----:B------:R-:W-:Y:S05]  /*1680*/  @!P0 BRA `(.L_x_27) ;  /* 0x00000004003c8947 */ /* 0x000fea0003800000 */
[C---:B------:R-:W-:Y:S02]  /*1690*/  FSETP.NEU.FTZ.AND P4, PT, |R2|.reuse, +INF , PT ;  /* 0x7f8000000200780b */ /* 0x040fe40003f9d200 */
[----:B------:R-:W-:Y:S02]  /*16a0*/  FSETP.NEU.FTZ.AND P1, PT, |R3|, +INF , PT ;  /* 0x7f8000000300780b */ /* 0x000fe40003f3d200 */
[----:B------:R-:W-:-:S11]  /*16b0*/  FSETP.NEU.FTZ.AND P0, PT, |R2|, +INF , PT ;  /* 0x7f8000000200780b */ /* 0x000fd60003f1d200 */
[----:B------:R-:W-:Y:S05]  /*16c0*/  @!P1 BRA !P4, `(.L_x_27) ;  /* 0x00000004002c9947 */ /* 0x000fea0006000000 */
[----:B------:R-:W-:-:S04]  /*16d0*/  LOP3.LUT P4, RZ, R2, 0x7fffffff, RZ, 0xc0, !PT ;  /* 0x7fffffff02ff7812 */ /* 0x000fc8000788c0ff */
[----:B------:R-:W-:-:S13]  /*16e0*/  PLOP3.LUT P1, PT, P1, P4, PT, 0x2f, 0xf2 ;  /* 0x0000000000f2781c */ /* 0x000fda0000f28577 */
[----:B------:R-:W-:Y:S05]  /*16f0*/  @P1 BRA `(.L_x_28) ;  /* 0x0000000400181947 */ /* 0x000fea0003800000 */
[----:B------:R-:W-:-:S04]  /*1700*/  LOP3.LUT P1, RZ, R3, 0x7fffffff, RZ, 0xc0, !PT ;  /* 0x7fffffff03ff7812 */ /* 0x000fc8000782c0ff */
[----:B------:R-:W-:-:S13]  /*1710*/  PLOP3.LUT P0, PT, P0, P1, PT, 0x2f, 0xf2 ;  /* 0x0000000000f2781c */ /* 0x000fda0000702577 */
[----:B------:R-:W-:Y:S05]  /*1720*/  @P0 BRA `(.L_x_29) ;  /* 0x0000000400000947 */ /* 0x000fea0003800000 */
[----:B------:R-:W-:Y:S02]  /*1730*/  ISETP.GE.AND P0, PT, R14, RZ, PT ;  /* 0x000000ff0e00720c */ /* 0x000fe40003f06270 */
[----:B------:R-:W-:-:S11]  /*1740*/  ISETP.GE.AND P1, PT, R15, RZ, PT ;  /* 0x000000ff0f00720c */ /* 0x000fd60003f26270 */
[----:B------:R-:W-:Y:S01]  /*1750*/  @P0 IMAD.MOV.U32 R13, RZ, RZ, RZ ;  /* 0x000000ffff0d0224 */ /* 0x000fe200078e00ff */
[----:B------:R-:W-:Y:S01]  /*1760*/  @!P0 MOV R13, 0xffffffc0 ;  /* 0xffffffc0000d8802 */ /* 0x000fe20000000f00 */
[----:B------:R-:W-:Y:S01]  /*1770*/  @!P0 FFMA R2, R2, 1.84467440737095516160e+19, RZ ;  /* 0x5f80000002028823 */ /* 0x000fe200000000ff */
[----:B------:R-:W-:-:S03]  /*1780*/  @!P1 FFMA R3, R3, 1.84467440737095516160e+19, RZ ;  /* 0x5f80000003039823 */ /* 0x000fc600000000ff */
[----:B------:R-:W-:-:S07]  /*1790*/  @!P1 VIADD R13, R13, 0x40 ;  /* 0x000000400d0d9836 */ /* 0x000fce0000000000 */
.L_x_25:
[----:B------:R-:W-:Y:S01]  /*17a0*/  LEA R14, R12, 0xc0800000, 0x17 ;  /* 0xc08000000c0e7811 */ /* 0x000fe200078eb8ff */
[----:B------:R-:W-:Y:S01]  /*17b0*/  VIADD R17, R17, 0xffffff81 ;  /* 0xffffff8111117836 */ /* 0x000fe20000000000 */
[----:B------:R-:W-:Y:S02]  /*17c0*/  BSSY.RECONVERGENT B2, `(.L_x_30) ;  /* 0x0000035000027945 */ /* 0x000fe40003800200 */
[----:B------:R-:W-:Y:S01]  /*17d0*/  IADD3 R18, PT, PT, -R14, R3, RZ ;  /* 0x000000030e127210 */ /* 0x000fe20007ffe1ff */
[----:B------:R-:W-:-:S03]  /*17e0*/  IMAD R2, R17, -0x800000, R2 ;  /* 0xff80000011027824 */ /* 0x000fc600078e0202 */
[----:B------:R0:W1:Y:S01]  /*17f0*/  MUFU.RCP R3, R18 ;  /* 0x0000001200037308 */ /* 0x0000620000001000 */
[----:B------:R-:W-:Y:S01]  /*1800*/  FADD.FTZ R15, -R18, -RZ ;  /* 0x800000ff120f7221 */ /* 0x000fe20000010100 */
[----:B0-----:R-:W-:-:S04]  /*1810*/  IADD3 R18, PT, PT, R17, 0x7f, -R12 ;  /* 0x0000007f11127810 */ /* 0x001fc80007ffe80c */
[----:B------:R-:W-:Y:S01]  /*1820*/  IADD3 R13, PT, PT, R18, R13, RZ ;  /* 0x0000000d120d7210 */ /* 0x000fe20007ffe0ff */
[----:B-1----:R-:W-:-:S04]  /*1830*/  FFMA R14, R3, R15, 1 ;  /* 0x3f800000030e7423 */ /* 0x002fc8000000000f */
[----:B------:R-:W-:-:S04]  /*1840*/  FFMA R3, R3, R14, R3 ;  /* 0x0000000e03037223 */ /* 0x000fc80000000003 */
[----:B------:R-:W-:-:S04]  /*1850*/  FFMA R14, R2, R3, RZ ;  /* 0x00000003020e7223 */ /* 0x000fc800000000ff */
[----:B------:R-:W-:-:S04]  /*1860*/  FFMA R20, R15, R14, R2 ;  /* 0x0000000e0f147223 */ /* 0x000fc80000000002 */
[----:B------:R-:W-:-:S04]  /*1870*/  FFMA R14, R3, R20, R14 ;  /* 0x00000014030e7223 */ /* 0x000fc8000000000e */
[----:B------:R-:W-:-:S04]  /*1880*/  FFMA R15, R15, R14, R2 ;  /* 0x0000000e0f0f7223 */ /* 0x000fc80000000002 */
[----:B------:R-:W-:-:S05]  /*1890*/  FFMA R2, R3, R15, R14 ;  /* 0x0000000f03027223 */ /* 0x000fca000000000e */
[----:B------:R-:W-:-:S04]  /*18a0*/  SHF.R.U32.HI R12, RZ, 0x17, R2 ;  /* 0x00000017ff0c7819 */ /* 0x000fc80000011602 */
[----:B------:R-:W-:-:S05]  /*18b0*/  LOP3.LUT R12, R12, 0xff, RZ, 0xc0, !PT ;  /* 0x000000ff0c0c7812 */ /* 0x000fca00078ec0ff */
[----:B------:R-:W-:-:S05]  /*18c0*/  IMAD.IADD R17, R12, 0x1, R13 ;  /* 0x000000010c117824 */ /* 0x000fca00078e020d */
[----:B------:R-:W-:-:S04]  /*18d0*/  IADD3 R12, PT, PT, R17, -0x1, RZ ;  /* 0xffffffff110c7810 */ /* 0x000fc80007ffe0ff */
[----:B------:R-:W-:-:S13]  /*18e0*/  ISETP.GE.U32.AND P0, PT, R12, 0xfe, PT ;  /* 0x000000fe0c00780c */ /* 0x000fda0003f06070 */
[----:B------:R-:W-:Y:S05]  /*18f0*/  @!P0 BRA `(.L_x_31) ;  /* 0x0000000000808947 */ /* 0x000fea0003800000 */
[----:B------:R-:W-:-:S13]  /*1900*/  ISETP.GT.AND P0, PT, R17, 0xfe, PT ;  /* 0x000000fe1100780c */ /* 0x000fda0003f04270 */
[----:B------:R-:W-:Y:S05]  /*1910*/  @P0 BRA `(.L_x_32) ;  /* 0x00000000006c0947 */ /* 0x000fea0003800000 */
[----:B------:R-:W-:-:S13]  /*1920*/  ISETP.GE.AND P0, PT, R17, 0x1, PT ;  /* 0x000000011100780c */ /* 0x000fda0003f06270 */
[----:B------:R-:W-:Y:S05]  /*1930*/  @P0 BRA `(.L_x_33) ;  /* 0x0000000000740947 */ /* 0x000fea0003800000 */
[----:B------:R-:W-:Y:S02]  /*1940*/  ISETP.GE.AND P0, PT, R17, -0x18, PT ;  /* 0xffffffe81100780c */ /* 0x000fe40003f06270 */
[----:B------:R-:W-:-:S11]  /*1950*/  LOP3.LUT R2, R2, 0x80000000, RZ, 0xc0, !PT ;  /* 0x8000000002027812 */ /* 0x000fd600078ec0ff */
[----:B------:R-:W-:Y:S05]  /*1960*/  @!P0 BRA `(.L_x_33) ;  /* 0x0000000000688947 */ /* 0x000fea0003800000 */
[-CC-:B------:R-:W-:Y:S01]  /*1970*/  FFMA.RZ R12, R3, R15.reuse, R14.reuse ;  /* 0x0000000f030c7223 */ /* 0x180fe2000000c00e */
[C---:B------:R-:W-:Y:S02]  /*1980*/  ISETP.NE.AND P4, PT, R17.reuse, RZ, PT ;  /* 0x000000ff1100720c */ /* 0x040fe40003f85270 */
[----:B------:R-:W-:Y:S02]  /*1990*/  ISETP.NE.AND P1, PT, R17, RZ, PT ;  /* 0x000000ff1100720c */ /* 0x000fe40003f25270 */
[----:B------:R-:W-:Y:S01]  /*19a0*/  LOP3.LUT R13, R12, 0x7fffff, RZ, 0xc0, !PT ;  /* 0x007fffff0c0d7812 */ /* 0x000fe200078ec0ff */
[CCC-:B------:R-:W-:Y:S01]  /*19b0*/  FFMA.RP R12, R3.reuse, R15.reuse, R14.reuse ;  /* 0x0000000f030c7223 */ /* 0x1c0fe2000000800e */
[----:B------:R-:W-:Y:S01]  /*19c0*/  FFMA.RM R3, R3, R15, R14 ;  /* 0x0000000f03037223 */ /* 0x000fe2000000400e */
[----:B------:R-:W-:Y:S01]  /*19d0*/  VIADD R14, R17, 0x20 ;  /* 0x00000020110e7836 */ /* 0x000fe20000000000 */
[----:B------:R-:W-:Y:S02]  /*19e0*/  LOP3.LUT R13, R13, 0x800000, RZ, 0xfc, !PT ;  /* 0x008000000d0d7812 */ /* 0x000fe400078efcff */
[----:B------:R-:W-:-:S02]  /*19f0*/  IADD3 R15, PT, PT, -R17, RZ, RZ ;  /* 0x000000ff110f7210 */ /* 0x000fc40007ffe1ff */
[----:B------:R-:W-:Y:S02]  /*1a00*/  SHF.L.U32 R14, R13, R14, RZ ;  /* 0x0000000e0d0e7219 */ /* 0x000fe400000006ff */
[----:B------:R-:W-:Y:S02]  /*1a10*/  FSETP.NEU.FTZ.AND P0, PT, R12, R3, PT ;  /* 0x000000030c00720b */ /* 0x000fe40003f1d000 */
[----:B------:R-:W-:Y:S02]  /*1a20*/  SEL R12, R15, RZ, P4 ;  /* 0x000000ff0f0c7207 */ /* 0x000fe40002000000 */
[----:B------:R-:W-:Y:S02]  /*1a30*/  ISETP.NE.AND P1, PT, R14, RZ, P1 ;  /* 0x000000ff0e00720c */ /* 0x000fe40000f25270 */
[----:B------:R-:W-:Y:S02]  /*1a40*/  SHF.R.U32.HI R12, RZ, R12, R13 ;  /* 0x0000000cff0c7219 */ /* 0x000fe4000001160d */
[----:B------:R-:W-:-:S02]  /*1a50*/  PLOP3.LUT P0, PT, P0, P1, PT, 0xf8, 0x8f ;  /* 0x00000000008f781c */ /* 0x000fc40000703f70 */
[----:B------:R-:W-:Y:S02]  /*1a60*/  SHF.R.U32.HI R14, RZ, 0x1, R12 ;  /* 0x00000001ff0e7819 */ /* 0x000fe4000001160c */
[----:B------:R-:W-:-:S04]  /*1a70*/  SEL R3, RZ, 0x1, !P0 ;  /* 0x00000001ff037807 */ /* 0x000fc80004000000 */
[----:B------:R-:W-:-:S04]  /*1a80*/  LOP3.LUT R3, R3, 0x1, R14, 0xf8, !PT ;  /* 0x0000000103037812 */ /* 0x000fc800078ef80e */
[----:B------:R-:W-:-:S05]  /*1a90*/  LOP3.LUT R3, R3, R12, RZ, 0xc0, !PT ;  /* 0x0000000c03037212 */ /* 0x000fca00078ec0ff */
[----:B------:R-:W-:-:S05]  /*1aa0*/  IMAD.IADD R3, R14, 0x1, R3 ;  /* 0x000000010e037824 */ /* 0x000fca00078e0203 */
[----:B------:R-:W-:Y:S01]  /*1ab0*/  LOP3.LUT R2, R3, R2, RZ, 0xfc, !PT ;  /* 0x0000000203027212 */ /* 0x000fe200078efcff */
[----:B------:R-:W-:Y:S06]  /*1ac0*/  BRA `(.L_x_33) ;  /* 0x0000000000107947 */ /* 0x000fec0003800000 */
.L_x_32:
[----:B------:R-:W-:-:S04]  /*1ad0*/  LOP3.LUT R2, R2, 0x80000000, RZ, 0xc0, !PT ;  /* 0x8000000002027812 */ /* 0x000fc800078ec0ff */
[----:B------:R-:W-:Y:S01]  /*1ae0*/  LOP3.LUT R2, R2, 0x7f800000, RZ, 0xfc, !PT ;  /* 0x7f80000002027812 */ /* 0x000fe200078efcff */
[----:B------:R-:W-:Y:S06]  /*1af0*/  BRA `(.L_x_33) ;  /* 0x0000000000047947 */ /* 0x000fec0003800000 */
.L_x_31:
[----:B------:R-:W-:-:S07]  /*1b00*/  LEA R2, R13, R2, 0x17 ;  /* 0x000000020d027211 */ /* 0x000fce00078eb8ff */
.L_x_33:
[----:B------:R-:W-:Y:S05]  /*1b10*/  BSYNC.RECONVERGENT B2 ;  /* 0x0000000000027941 */ /* 0x000fea0003800200 */
.L_x_30:
[----:B------:R-:W-:Y:S05]  /*1b20*/  BRA `(.L_x_34) ;  /* 0x0000000000207947 */ /* 0x000fea0003800000 */
.L_x_29:
[----:B------:R-:W-:-:S04]  /*1b30*/  LOP3.LUT R2, R3, 0x80000000, R2, 0x48, !PT ;  /* 0x8000000003027812 */ /* 0x000fc800078e4802 */
[----:B------:R-:W-:Y:S01]  /*1b40*/  LOP3.LUT R2, R2, 0x7f800000, RZ, 0xfc, !PT ;  /* 0x7f80000002027812 */ /* 0x000fe200078efcff */
[----:B------:R-:W-:Y:S06]  /*1b50*/  BRA `(.L_x_34) ;  /* 0x0000000000147947 */ /* 0x000fec0003800000 */
.L_x_28:
[----:B------:R-:W-:Y:S01]  /*1b60*/  LOP3.LUT R2, R3, 0x80000000, R2, 0x48, !PT ;  /* 0x8000000003027812 */ /* 0x000fe200078e4802 */
[----:B------:R-:W-:Y:S06]  /*1b70*/  BRA `(.L_x_34) ;  /* 0x00000000000c7947 */ /* 0x000fec0003800000 */
.L_x_27:
[----:B------:R-:W0:Y:S01]  /*1b80*/  MUFU.RSQ R2, -QNAN ;  /* 0xffc0000000027908 */ /* 0x000e220000001400 */
[----:B------:R-:W-:Y:S05]  /*1b90*/  BRA `(.L_x_34) ;  /* 0x0000000000047947 */ /* 0x000fea0003800000 */
.L_x_26:
[----:B------:R-:W-:-:S07]  /*1ba0*/  FADD.FTZ R2, R2, R3 ;  /* 0x0000000302027221 */ /* 0x000fce0000010000 */
.L_x_34:
[----:B------:R-:W-:Y:S05]  /*1bb0*/  BSYNC.RECONVERGENT B1 ;  /* 0x0000000000017941 */ /* 0x000fea0003800200 */
.L_x_24:
[----:B0-----:R-:W-:Y:S01]  /*1bc0*/  IMAD.MOV.U32 R12, RZ, RZ, R2 ;  /* 0x000000ffff0c7224 */ /* 0x001fe200078e0002 */
[----:B------:R-:W-:Y:S01]  /*1bd0*/  MOV R2, R10 ;  /* 0x0000000a00027202 */ /* 0x000fe20000000f00 */
[----:B------:R-:W-:-:S04]  /*1be0*/  IMAD.MOV.U32 R3, RZ, RZ, 0x0 ;  /* 0x00000000ff037424 */ /* 0x000fc800078e00ff */
[----:B------:R-:W-:Y:S05]  /*1bf0*/  RET.REL.NODEC R2 `(_Z14clmatrix_cheatPKfiiPf) ;  /* 0xffffffe402007950 */ /* 0x000fea0003c3ffff */
.L_x_35:
[----:B------:R-:W-:-:S00]  /*1c00*/  BRA `(.L_x_35) ;  /* 0xfffffffc00fc7947 */ /* 0x000fc0000383ffff */
[----:B------:R-:W-:-:S00]  /*1c10*/  NOP ;  /* 0x0000000000007918 */ /* 0x000fc00000000000 */
        /* <DEDUP_REMOVED lines=14> */
.L_x_36:


//--------------------- .nv.shared.reserved.0     --------------------------
	.section	.nv.shared.reserved.0,"aw",@nobits
	.weak		__nv_reservedSMEM_offset_0_alias
	.size		__nv_reservedSMEM_offset_0_alias, 0, 64
	.other		__nv_reservedSMEM_offset_0_alias,@"STO_CUDA_RESERVED_SHARED STV_DEFAULT"
__nv_reservedSMEM_offset_0_alias:
	.zero		0
	.zero		64


//--------------------- .nv.constant0._Z14clmatrix_cheatPKfiiPf --------------------------
	.section	.nv.constant0._Z14clmatrix_cheatPKfiiPf,"a",@progbits
	.sectionflags	@""
	.align	4
.nv.constant0._Z14clmatrix_cheatPKfiiPf:
	.zero		920


//--------------------- SYMBOLS --------------------------

	.type		.nv.reservedSmem.offset0,@object
	.size		.nv.reservedSmem.offset0,0x4
